// auto-generated by cutlass_sweep.epilogue — config: {"arch": "sm_100", "cluster_m": 2, "cluster_n": 1, "dtype": "fp16", "fusion": "lincomb", "tile_k": 64, "tile_m": 256, "tile_n": 256}
#include "cutlass/cutlass.h"
#include "cutlass/gemm/collective/collective_builder.hpp"
#include "cutlass/gemm/device/gemm_universal_adapter.h"
#include "cutlass/gemm/kernel/gemm_universal.hpp"
#include "cutlass/epilogue/collective/collective_builder.hpp"
#include "cutlass/epilogue/fusion/operations.hpp"
#include "cutlass/epilogue/thread/activation.h"

using Elem = cutlass::half_t;
using Acc  = float;
using TileShape    = cute::Shape<cute::_256, cute::_256, cute::_64>;
using ClusterShape = cute::Shape<cute::_2, cute::_1, cute::_1>;
using FusionOp     = cutlass::epilogue::fusion::LinearCombination<Elem, Acc>;

using CollectiveEpilogue = typename cutlass::epilogue::collective::CollectiveBuilder<
    cutlass::arch::Sm100, cutlass::arch::OpClassTensorOp,
    TileShape, ClusterShape,
    cutlass::epilogue::collective::EpilogueTileAuto,
    Acc, Acc,
    Elem, cutlass::layout::RowMajor, 128 / cutlass::sizeof_bits<Elem>::value,
    Elem, cutlass::layout::RowMajor, 128 / cutlass::sizeof_bits<Elem>::value,
    cutlass::epilogue::collective::EpilogueScheduleAuto,
    FusionOp
  >::CollectiveOp;

using CollectiveMainloop = typename cutlass::gemm::collective::CollectiveBuilder<
    cutlass::arch::Sm100, cutlass::arch::OpClassTensorOp,
    Elem, cutlass::layout::RowMajor, 128 / cutlass::sizeof_bits<Elem>::value,
    Elem, cutlass::layout::ColumnMajor, 128 / cutlass::sizeof_bits<Elem>::value,
    Acc,
    TileShape, ClusterShape,
    cutlass::gemm::collective::StageCountAutoCarveout<
        static_cast<int>(sizeof(typename CollectiveEpilogue::SharedStorage))>,
    cutlass::gemm::collective::KernelScheduleAuto
  >::CollectiveOp;

using GemmKernel = cutlass::gemm::kernel::GemmUniversal<
    cute::Shape<int,int,int,int>, CollectiveMainloop, CollectiveEpilogue>;
using Gemm = cutlass::gemm::device::GemmUniversalAdapter<GemmKernel>;

auto* _anchor = &cutlass::device_kernel<GemmKernel>;


// ===== COMPILED SASS (sm_100a) =====

	.target	sm_100a

	.elftype	@"ET_EXEC"


//--------------------- .note.nv.tkinfo           --------------------------
	.section	.note.nv.tkinfo,"",@"SHT_NOTE"
	.sectionflags	@"SHF_NOTE_NV_TKINFO"
	.tkinfo
        /*0018*/ 	.word	0x00000002
        /*0030*/ 	.string	""
        /*0030*/ 	.string	"ptxas"
        /*0030*/ 	.string	"Cuda compilation tools, release 13.0, V13.0.88"
        /*0030*/ 	.string	"Build cuda_13.0.r13.0/compiler.36424714_0"
        /*0030*/ 	.string	"-arch sm_100a -m 64 "



//--------------------- .note.nv.cuinfo           --------------------------
	.section	.note.nv.cuinfo,"",@"SHT_NOTE"
	.sectionflags	@"SHF_NOTE_NV_CUINFO"
        /*0018*/ 	.short	0x0002
        /*001a*/ 	.short	0x0064
        /*001c*/ 	.short	0x0082
	.zero		2


//--------------------- .nv.info                  --------------------------
	.section	.nv.info,"",@"SHT_CUDA_INFO"
	.align	4


	//----- nvinfo : EIATTR_REGCOUNT
	.align		4
        /*0000*/ 	.byte	0x04, 0x2f
        /*0002*/ 	.short	(.L_19 - .L_18)
	.align		4
.L_18:
        /*0004*/ 	.word	index@(_ZN7cutlass13device_kernelINS_4gemm6kernel13GemmUniversalIN4cute5tupleIJiiiiEEENS1_10collective13CollectiveMmaINS1_35MainloopSm100TmaUmmaWarpSpecializedILi5ELi2ELi2ENS5_IJNS4_1CILi2EEENSA_ILi1EEESC_EEEEENS5_IJNSA_ILi256EEESF_NSA_ILi64EEEEEENS_6half_tENS5_IJlSC_lEEESI_SJ_NS4_8TiledMMAINS4_8MMA_AtomIJNS4_26SM100_MMA_F16BF16_2x1SM_SSISI_SI_fLi256ELi256ELNS4_4UMMA5MajorE0ELSO_0ELNSN_7ScaleInE0ELSP_0EEEEEENS4_6LayoutINS5_IJSC_SC_SC_EEENS5_IJNSA_ILi0EEESU_SU_EEEEENS5_IJNS4_10UnderscoreESX_SX_EEEEENS4_18SM100_TMA_2SM_LOADENS4_14ComposedLayoutINS4_7SwizzleILi3ELi4ELi3EEENS4_18smem_ptr_flag_bitsILi16EEENSS_INS5_IJNSA_ILi8EEESG_EEENS5_IJSG_SC_EEEEEEEvNS4_8identityES10_S1A_vS1B_EENS_8epilogue10collective18CollectiveEpilogueINS1D_23Sm100TmaWarpSpecializedILi4ELi2ELi64ELb1ELb0EEEJNS5_IJNSA_ILi128EEESF_SG_EEENS5_IJNSS_IS1I_SC_EENSS_ISG_SC_EEEEESI_SJ_SI_SJ_NS1D_6fusion15FusionCallbacksIS1H_NS1N_17LinearCombinationISI_fSI_fLNS_15FloatRoundStyleE2EEES1J_S1M_JEEENS4_5SM1004TMEM4LOAD26SM100_TMEM_LOAD_32dp32b64xENS4_13SM90_TMA_LOADES1A_NS4_39AutoVectorizingCopyWithAssumedAlignmentILi128EEENS4_14SM90_TMA_STOREES1A_S1Z_S1Z_EEEvvEEEEvNT_6ParamsE)
        /*0008*/ 	.word	0x000000ba


	//----- nvinfo : EIATTR_FRAME_SIZE
	.align		4
.L_19:
        /*000c*/ 	.byte	0x04, 0x11
        /*000e*/ 	.short	(.L_21 - .L_20)
	.align		4
.L_20:
        /*0010*/ 	.word	index@($__internal_2_$__cuda_sm10x_tcgen05_guardrail_trap_unallocated_columns_being_dealloced)
        /*0014*/ 	.word	0x00000000


	//----- nvinfo : EIATTR_FRAME_SIZE
	.align		4
.L_21:
        /*0018*/ 	.byte	0x04, 0x11
        /*001a*/ 	.short	(.L_23 - .L_22)
	.align		4
.L_22:
        /*001c*/ 	.word	index@($__internal_1_$__cuda_sm10x_tcgen05_guardrail_trap_phase_invalid_during_alloc)
        /*0020*/ 	.word	0x00000000


	//----- nvinfo : EIATTR_FRAME_SIZE
	.align		4
.L_23:
        /*0024*/ 	.byte	0x04, 0x11
        /*0026*/ 	.short	(.L_25 - .L_24)
	.align		4
.L_24:
        /*0028*/ 	.word	index@($__internal_0_$__cuda_sm10x_tcgen05_guardrail_trap_col_being_dealloced_not_returned_by_alloc)
        /*002c*/ 	.word	0x00000000


	//----- nvinfo : EIATTR_FRAME_SIZE
	.align		4
.L_25:
        /*0030*/ 	.byte	0x04, 0x11
        /*0032*/ 	.short	(.L_27 - .L_26)
	.align		4
.L_26:
        /*0034*/ 	.word	index@(_ZN7cutlass13device_kernelINS_4gemm6kernel13GemmUniversalIN4cute5tupleIJiiiiEEENS1_10collective13CollectiveMmaINS1_35MainloopSm100TmaUmmaWarpSpecializedILi5ELi2ELi2ENS5_IJNS4_1CILi2EEENSA_ILi1EEESC_EEEEENS5_IJNSA_ILi256EEESF_NSA_ILi64EEEEEENS_6half_tENS5_IJlSC_lEEESI_SJ_NS4_8TiledMMAINS4_8MMA_AtomIJNS4_26SM100_MMA_F16BF16_2x1SM_SSISI_SI_fLi256ELi256ELNS4_4UMMA5MajorE0ELSO_0ELNSN_7ScaleInE0ELSP_0EEEEEENS4_6LayoutINS5_IJSC_SC_SC_EEENS5_IJNSA_ILi0EEESU_SU_EEEEENS5_IJNS4_10UnderscoreESX_SX_EEEEENS4_18SM100_TMA_2SM_LOADENS4_14ComposedLayoutINS4_7SwizzleILi3ELi4ELi3EEENS4_18smem_ptr_flag_bitsILi16EEENSS_INS5_IJNSA_ILi8EEESG_EEENS5_IJSG_SC_EEEEEEEvNS4_8identityES10_S1A_vS1B_EENS_8epilogue10collective18CollectiveEpilogueINS1D_23Sm100TmaWarpSpecializedILi4ELi2ELi64ELb1ELb0EEEJNS5_IJNSA_ILi128EEESF_SG_EEENS5_IJNSS_IS1I_SC_EENSS_ISG_SC_EEEEESI_SJ_SI_SJ_NS1D_6fusion15FusionCallbacksIS1H_NS1N_17LinearCombinationISI_fSI_fLNS_15FloatRoundStyleE2EEES1J_S1M_JEEENS4_5SM1004TMEM4LOAD26SM100_TMEM_LOAD_32dp32b64xENS4_13SM90_TMA_LOADES1A_NS4_39AutoVectorizingCopyWithAssumedAlignmentILi128EEENS4_14SM90_TMA_STOREES1A_S1Z_S1Z_EEEvvEEEEvNT_6ParamsE)
        /*0038*/ 	.word	0x00000000


	//----- nvinfo : EIATTR_MIN_STACK_SIZE
	.align		4
.L_27:
        /*003c*/ 	.byte	0x04, 0x12
        /*003e*/ 	.short	(.L_29 - .L_28)
	.align		4
.L_28:
        /*0040*/ 	.word	index@(_ZN7cutlass13device_kernelINS_4gemm6kernel13GemmUniversalIN4cute5tupleIJiiiiEEENS1_10collective13CollectiveMmaINS1_35MainloopSm100TmaUmmaWarpSpecializedILi5ELi2ELi2ENS5_IJNS4_1CILi2EEENSA_ILi1EEESC_EEEEENS5_IJNSA_ILi256EEESF_NSA_ILi64EEEEEENS_6half_tENS5_IJlSC_lEEESI_SJ_NS4_8TiledMMAINS4_8MMA_AtomIJNS4_26SM100_MMA_F16BF16_2x1SM_SSISI_SI_fLi256ELi256ELNS4_4UMMA5MajorE0ELSO_0ELNSN_7ScaleInE0ELSP_0EEEEEENS4_6LayoutINS5_IJSC_SC_SC_EEENS5_IJNSA_ILi0EEESU_SU_EEEEENS5_IJNS4_10UnderscoreESX_SX_EEEEENS4_18SM100_TMA_2SM_LOADENS4_14ComposedLayoutINS4_7SwizzleILi3ELi4ELi3EEENS4_18smem_ptr_flag_bitsILi16EEENSS_INS5_IJNSA_ILi8EEESG_EEENS5_IJSG_SC_EEEEEEEvNS4_8identityES10_S1A_vS1B_EENS_8epilogue10collective18CollectiveEpilogueINS1D_23Sm100TmaWarpSpecializedILi4ELi2ELi64ELb1ELb0EEEJNS5_IJNSA_ILi128EEESF_SG_EEENS5_IJNSS_IS1I_SC_EENSS_ISG_SC_EEEEESI_SJ_SI_SJ_NS1D_6fusion15FusionCallbacksIS1H_NS1N_17LinearCombinationISI_fSI_fLNS_15FloatRoundStyleE2EEES1J_S1M_JEEENS4_5SM1004TMEM4LOAD26SM100_TMEM_LOAD_32dp32b64xENS4_13SM90_TMA_LOADES1A_NS4_39AutoVectorizingCopyWithAssumedAlignmentILi128EEENS4_14SM90_TMA_STOREES1A_S1Z_S1Z_EEEvvEEEEvNT_6ParamsE)
        /*0044*/ 	.word	0x00000000
.L_29:


//--------------------- .nv.compat                --------------------------
	.section	.nv.compat,"",@"SHT_CUDA_COMPAT_INFO"
	.align	4
        /*0000*/ 	.byte	0x02, 0x09, 0x01, 0x00, 0x02, 0x02, 0x02, 0x00, 0x02, 0x05, 0x05, 0x00, 0x03, 0x07, 0x01, 0x01
        /*0010*/ 	.byte	0x02, 0x03, 0x01, 0x00, 0x02, 0x06, 0x01, 0x00, 0x04, 0x0b, 0x08, 0x00, 0x09, 0x00, 0x00, 0x00
        /*0020*/ 	.byte	0x00, 0x00, 0x00, 0x00


//--------------------- .nv.info._ZN7cutlass13device_kernelINS_4gemm6kernel13GemmUniversalIN4cute5tupleIJiiiiEEENS1_10collective13CollectiveMmaINS1_35MainloopSm100TmaUmmaWarpSpecializedILi5ELi2ELi2ENS5_IJNS4_1CILi2EEENSA_ILi1EEESC_EEEEENS5_IJNSA_ILi256EEESF_NSA_ILi64EEEEEENS_6half_tENS5_IJlSC_lEEESI_SJ_NS4_8TiledMMAINS4_8MMA_AtomIJNS4_26SM100_MMA_F16BF16_2x1SM_SSISI_SI_fLi256ELi256ELNS4_4UMMA5MajorE0ELSO_0ELNSN_7ScaleInE0ELSP_0EEEEEENS4_6LayoutINS5_IJSC_SC_SC_EEENS5_IJNSA_ILi0EEESU_SU_EEEEENS5_IJNS4_10UnderscoreESX_SX_EEEEENS4_18SM100_TMA_2SM_LOADENS4_14ComposedLayoutINS4_7SwizzleILi3ELi4ELi3EEENS4_18smem_ptr_flag_bitsILi16EEENSS_INS5_IJNSA_ILi8EEESG_EEENS5_IJSG_SC_EEEEEEEvNS4_8identityES10_S1A_vS1B_EENS_8epilogue10collective18CollectiveEpilogueINS1D_23Sm100TmaWarpSpecializedILi4ELi2ELi64ELb1ELb0EEEJNS5_IJNSA_ILi128EEESF_SG_EEENS5_IJNSS_IS1I_SC_EENSS_ISG_SC_EEEEESI_SJ_SI_SJ_NS1D_6fusion15FusionCallbacksIS1H_NS1N_17LinearCombinationISI_fSI_fLNS_15FloatRoundStyleE2EEES1J_S1M_JEEENS4_5SM1004TMEM4LOAD26SM100_TMEM_LOAD_32dp32b64xENS4_13SM90_TMA_LOADES1A_NS4_39AutoVectorizingCopyWithAssumedAlignmentILi128EEENS4_14SM90_TMA_STOREES1A_S1Z_S1Z_EEEvvEEEEvNT_6ParamsE --------------------------
	.section	.nv.info._ZN7cutlass13device_kernelINS_4gemm6kernel13GemmUniversalIN4cute5tupleIJiiiiEEENS1_10collective13CollectiveMmaINS1_35MainloopSm100TmaUmmaWarpSpecializedILi5ELi2ELi2ENS5_IJNS4_1CILi2EEENSA_ILi1EEESC_EEEEENS5_IJNSA_ILi256EEESF_NSA_ILi64EEEEEENS_6half_tENS5_IJlSC_lEEESI_SJ_NS4_8TiledMMAINS4_8MMA_AtomIJNS4_26SM100_MMA_F16BF16_2x1SM_SSISI_SI_fLi256ELi256ELNS4_4UMMA5MajorE0ELSO_0ELNSN_7ScaleInE0ELSP_0EEEEEENS4_6LayoutINS5_IJSC_SC_SC_EEENS5_IJNSA_ILi0EEESU_SU_EEEEENS5_IJNS4_10UnderscoreESX_SX_EEEEENS4_18SM100_TMA_2SM_LOADENS4_14ComposedLayoutINS4_7SwizzleILi3ELi4ELi3EEENS4_18smem_ptr_flag_bitsILi16EEENSS_INS5_IJNSA_ILi8EEESG_EEENS5_IJSG_SC_EEEEEEEvNS4_8identityES10_S1A_vS1B_EENS_8epilogue10collective18CollectiveEpilogueINS1D_23Sm100TmaWarpSpecializedILi4ELi2ELi64ELb1ELb0EEEJNS5_IJNSA_ILi128EEESF_SG_EEENS5_IJNSS_IS1I_SC_EENSS_ISG_SC_EEEEESI_SJ_SI_SJ_NS1D_6fusion15FusionCallbacksIS1H_NS1N_17LinearCombinationISI_fSI_fLNS_15FloatRoundStyleE2EEES1J_S1M_JEEENS4_5SM1004TMEM4LOAD26SM100_TMEM_LOAD_32dp32b64xENS4_13SM90_TMA_LOADES1A_NS4_39AutoVectorizingCopyWithAssumedAlignmentILi128EEENS4_14SM90_TMA_STOREES1A_S1Z_S1Z_EEEvvEEEEvNT_6ParamsE,"",@"SHT_CUDA_INFO"
	.sectionflags	@""
	.align	4


	//----- nvinfo : EIATTR_CUDA_API_VERSION
	.align		4
        /*0000*/ 	.byte	0x04, 0x37
        /*0002*/ 	.short	(.L_31 - .L_30)
.L_30:
        /*0004*/ 	.word	0x00000082


	//----- nvinfo : EIATTR_KPARAM_INFO
	.align		4
.L_31:
        /*0008*/ 	.byte	0x04, 0x17
        /*000a*/ 	.short	(.L_33 - .L_32)
.L_32:
        /*000c*/ 	.word	0x00000000
        /*0010*/ 	.short	0x0000
        /*0012*/ 	.short	0x0000
        /*0014*/ 	.byte	0x00, 0xf0, 0x01, 0x20


	//----- nvinfo : EIATTR_AT_ENTRY_FRAGMENTS
	.align		4
.L_33:
        /*0018*/ 	.byte	0x04, 0x4f
        /*001a*/ 	.short	(.L_35 - .L_34)


	//   ....[0]....
.L_34:
        /*001c*/ 	.word	0x00000007


	//----- nvinfo : EIATTR_RESERVED_SMEM_USED
	.align		4
.L_35:
        /*0020*/ 	.byte	0x01, 0x41
	.zero		2


	//----- nvinfo : EIATTR_SPARSE_MMA_MASK
	.align		4
        /*0024*/ 	.byte	0x03, 0x50
        /*0026*/ 	.short	0x0000


	//----- nvinfo : EIATTR_TCGEN05_2CTA_USED
	.align		4
        /*0028*/ 	.byte	0x01, 0x52
	.zero		2


	//----- nvinfo : EIATTR_MAXREG_COUNT
	.align		4
        /*002c*/ 	.byte	0x03, 0x1b
        /*002e*/ 	.short	0x00ff


	//----- nvinfo : EIATTR_NUM_BARRIERS
	.align		4
        /*0030*/ 	.byte	0x02, 0x4c
        /*0032*/ 	.byte	0x07
	.zero		1


	//----- nvinfo : EIATTR_EXTERNS
	.align		4
        /*0034*/ 	.byte	0x04, 0x0f
        /*0036*/ 	.short	(.L_37 - .L_36)


	//   ....[0]....
	.align		4
.L_36:
        /*0038*/ 	.word	index@(__assertfail)


	//----- nvinfo : EIATTR_MERCURY_ISA_VERSION
	.align		4
.L_37:
        /*003c*/ 	.byte	0x03, 0x5f
        /*003e*/ 	.short	0x0101


	//----- nvinfo : EIATTR_INT_WARP_WIDE_INSTR_OFFSETS
	.align		4
        /*0040*/ 	.byte	0x04, 0x31
        /*0042*/ 	.short	(.L_39 - .L_38)


	//   ....[0]....
.L_38:
        /*0044*/ 	.word	0x00000cf0


	//   ....[1]....
        /*0048*/ 	.word	0x00000d90


	//   ....[2]....
        /*004c*/ 	.word	0x000020c0


	//   ....[3]....
        /*0050*/ 	.word	0x00003f10


	//   ....[4]....
        /*0054*/ 	.word	0x00003f30


	//   ....[5]....
        /*0058*/ 	.word	0x00003f60


	//   ....[6]....
        /*005c*/ 	.word	0x000048a0


	//   ....[7]....
        /*0060*/ 	.word	0x00004910


	//   ....[8]....
        /*0064*/ 	.word	0x000049f0


	//   ....[9]....
        /*0068*/ 	.word	0x00004a70


	//   ....[10]....
        /*006c*/ 	.word	0x00004b80


	//   ....[11]....
        /*0070*/ 	.word	0x00004c10


	//   ....[12]....
        /*0074*/ 	.word	0x00004df0


	//   ....[13]....
        /*0078*/ 	.word	0x00004f50


	//----- nvinfo : EIATTR_COOP_GROUP_MASK_REGIDS
	.align		4
.L_39:
        /*007c*/ 	.byte	0x04, 0x29
        /*007e*/ 	.short	(.L_41 - .L_40)


	//   ....[0]....
.L_40:
        /*0080*/ 	.word	0xffffffff


	//   ....[1]....
        /*0084*/ 	.word	0xffffffff


	//   ....[2]....
        /*0088*/ 	.word	0xffffffff


	//   ....[3]....
        /*008c*/ 	.word	0xffffffff


	//   ....[4]....
        /*0090*/ 	.word	0xffffffff


	//   ....[5]....
        /*0094*/ 	.word	0xffffffff


	//   ....[6]....
        /*0098*/ 	.word	0xffffffff


	//   ....[7]....
        /*009c*/ 	.word	0xffffffff


	//   ....[8]....
        /*00a0*/ 	.word	0xffffffff


	//   ....[9]....
        /*00a4*/ 	.word	0xffffffff


	//   ....[10]....
        /*00a8*/ 	.word	0xffffffff


	//   ....[11]....
        /*00ac*/ 	.word	0xffffffff


	//   ....[12]....
        /*00b0*/ 	.word	0xffffffff


	//   ....[13]....
        /*00b4*/ 	.word	0xffffffff


	//----- nvinfo : EIATTR_COOP_GROUP_INSTR_OFFSETS
	.align		4
.L_41:
        /*00b8*/ 	.byte	0x04, 0x28
        /*00ba*/ 	.short	(.L_43 - .L_42)


	//   ....[0]....
.L_42:
        /*00bc*/ 	.word	0x000000c0


	//   ....[1]....
        /*00c0*/ 	.word	0x00000500


	//   ....[2]....
        /*00c4*/ 	.word	0x000006a0


	//   ....[3]....
        /*00c8*/ 	.word	0x00000830


	//   ....[4]....
        /*00cc*/ 	.word	0x00000920


	//   ....[5]....
        /*00d0*/ 	.word	0x00000a80


	//   ....[6]....
        /*00d4*/ 	.word	0x00000bd0


	//   ....[7]....
        /*00d8*/ 	.word	0x00000e10


	//   ....[8]....
        /*00dc*/ 	.word	0x00001fa0


	//   ....[9]....
        /*00e0*/ 	.word	0x00002e10


	//   ....[10]....
        /*00e4*/ 	.word	0x000032e0


	//   ....[11]....
        /*00e8*/ 	.word	0x00003310


	//   ....[12]....
        /*00ec*/ 	.word	0x00003e10


	//   ....[13]....
        /*00f0*/ 	.word	0x00004020


	//----- nvinfo : EIATTR_VRC_CTA_INIT_COUNT
	.align		4
.L_43:
        /*00f4*/ 	.byte	0x02, 0x4a
        /*00f6*/ 	.byte	0x80
	.zero		1


	//----- nvinfo : EIATTR_SYSCALL_OFFSETS
	.align		4
        /*00f8*/ 	.byte	0x04, 0x46
        /*00fa*/ 	.short	(.L_45 - .L_44)


	//   ....[0]....
.L_44:
        /*00fc*/ 	.word	0x00005a00


	//   ....[1]....
        /*0100*/ 	.word	0x00005af0


	//   ....[2]....
        /*0104*/ 	.word	0x00006460


	//   ....[3]....
        /*0108*/ 	.word	0x00007920


	//   ....[4]....
        /*010c*/ 	.word	0x00008d40


	//   ....[5]....
        /*0110*/ 	.word	0x0000a150


	//----- nvinfo : EIATTR_MBARRIER_INSTR_OFFSETS
	.align		4
.L_45:
        /*0114*/ 	.byte	0x04, 0x39
        /*0116*/ 	.short	(.L_47 - .L_46)


	//   ....[0]....
.L_46:
        /*0118*/ 	.word	0x000005f0
        /*011c*/ 	.word	0x000000ff
        /*0120*/ 	.word	0x00000000
        /*0124*/ 	.short	0x0100
        /*0126*/ 	.byte	0x08
	.zero		1


	//   ....[1]....
        /*0128*/ 	.word	0x00000600
        /*012c*/ 	.word	0x000000ff
        /*0130*/ 	.word	0x00000028
        /*0134*/ 	.short	0x0100
        /*0136*/ 	.byte	0x08
	.zero		1


	//   ....[2]....
        /*0138*/ 	.word	0x00000610
        /*013c*/ 	.word	0x000000ff
        /*0140*/ 	.word	0x00000008
        /*0144*/ 	.short	0x0100
        /*0146*/ 	.byte	0x08
	.zero		1


	//   ....[3]....
        /*0148*/ 	.word	0x00000620
        /*014c*/ 	.word	0x000000ff
        /*0150*/ 	.word	0x00000030
        /*0154*/ 	.short	0x0100
        /*0156*/ 	.byte	0x08
	.zero		1


	//   ....[4]....
        /*0158*/ 	.word	0x00000630
        /*015c*/ 	.word	0x000000ff
        /*0160*/ 	.word	0x00000010
        /*0164*/ 	.short	0x0100
        /*0166*/ 	.byte	0x08
	.zero		1


	//   ....[5]....
        /*0168*/ 	.word	0x00000640
        /*016c*/ 	.word	0x000000ff
        /*0170*/ 	.word	0x00000038
        /*0174*/ 	.short	0x0100
        /*0176*/ 	.byte	0x08
	.zero		1


	//   ....[6]....
        /*0178*/ 	.word	0x00000650
        /*017c*/ 	.word	0x000000ff
        /*0180*/ 	.word	0x00000018
        /*0184*/ 	.short	0x0100
        /*0186*/ 	.byte	0x08
	.zero		1


	//   ....[7]....
        /*0188*/ 	.word	0x00000660
        /*018c*/ 	.word	0x000000ff
        /*0190*/ 	.word	0x00000040
        /*0194*/ 	.short	0x0100
        /*0196*/ 	.byte	0x08
	.zero		1


	//   ....[8]....
        /*0198*/ 	.word	0x00000670
        /*019c*/ 	.word	0x000000ff
        /*01a0*/ 	.word	0x00000020
        /*01a4*/ 	.short	0x0100
        /*01a6*/ 	.byte	0x08
	.zero		1


	//   ....[9]....
        /*01a8*/ 	.word	0x00000680
        /*01ac*/ 	.word	0x000000ff
        /*01b0*/ 	.word	0x00000048
        /*01b4*/ 	.short	0x0100
        /*01b6*/ 	.byte	0x08
	.zero		1


	//   ....[10]....
        /*01b8*/ 	.word	0x000007a0
        /*01bc*/ 	.word	0x000000ff
        /*01c0*/ 	.word	0x00000050
        /*01c4*/ 	.short	0x0100
        /*01c6*/ 	.byte	0x09
	.zero		1


	//   ....[11]....
        /*01c8*/ 	.word	0x000007b0
        /*01cc*/ 	.word	0x000000ff
        /*01d0*/ 	.word	0x00000070
        /*01d4*/ 	.short	0x0100
        /*01d6*/ 	.byte	0x09
	.zero		1


	//   ....[12]....
        /*01d8*/ 	.word	0x000007c0
        /*01dc*/ 	.word	0x000000ff
        /*01e0*/ 	.word	0x00000058
        /*01e4*/ 	.short	0x0100
        /*01e6*/ 	.byte	0x09
	.zero		1


	//   ....[13]....
        /*01e8*/ 	.word	0x000007d0
        /*01ec*/ 	.word	0x000000ff
        /*01f0*/ 	.word	0x00000078
        /*01f4*/ 	.short	0x0100
        /*01f6*/ 	.byte	0x09
	.zero		1


	//   ....[14]....
        /*01f8*/ 	.word	0x000007e0
        /*01fc*/ 	.word	0x000000ff
        /*0200*/ 	.word	0x00000060
        /*0204*/ 	.short	0x0100
        /*0206*/ 	.byte	0x09
	.zero		1


	//   ....[15]....
        /*0208*/ 	.word	0x000007f0
        /*020c*/ 	.word	0x000000ff
        /*0210*/ 	.word	0x00000080
        /*0214*/ 	.short	0x0100
        /*0216*/ 	.byte	0x09
	.zero		1


	//   ....[16]....
        /*0218*/ 	.word	0x00000800
        /*021c*/ 	.word	0x000000ff
        /*0220*/ 	.word	0x00000068
        /*0224*/ 	.short	0x0100
        /*0226*/ 	.byte	0x09
	.zero		1


	//   ....[17]....
        /*0228*/ 	.word	0x00000810
        /*022c*/ 	.word	0x000000ff
        /*0230*/ 	.word	0x00000088
        /*0234*/ 	.short	0x0100
        /*0236*/ 	.byte	0x09
	.zero		1


	//   ....[18]....
        /*0238*/ 	.word	0x000008f0
        /*023c*/ 	.word	0x000000ff
        /*0240*/ 	.word	0x00000090
        /*0244*/ 	.short	0x0100
        /*0246*/ 	.byte	0x08
	.zero		1


	//   ....[19]....
        /*0248*/ 	.word	0x00000900
        /*024c*/ 	.word	0x000000ff
        /*0250*/ 	.word	0x00000098
        /*0254*/ 	.short	0x0100
        /*0256*/ 	.byte	0x08
	.zero		1


	//   ....[20]....
        /*0258*/ 	.word	0x00000a30
        /*025c*/ 	.word	0x000000ff
        /*0260*/ 	.word	0x000000a0
        /*0264*/ 	.short	0x0100
        /*0266*/ 	.byte	0x08
	.zero		1


	//   ....[21]....
        /*0268*/ 	.word	0x00000a40
        /*026c*/ 	.word	0x000000ff
        /*0270*/ 	.word	0x000000b0
        /*0274*/ 	.short	0x0100
        /*0276*/ 	.byte	0x08
	.zero		1


	//   ....[22]....
        /*0278*/ 	.word	0x00000a50
        /*027c*/ 	.word	0x000000ff
        /*0280*/ 	.word	0x000000a8
        /*0284*/ 	.short	0x0100
        /*0286*/ 	.byte	0x08
	.zero		1


	//   ....[23]....
        /*0288*/ 	.word	0x00000a60
        /*028c*/ 	.word	0x000000ff
        /*0290*/ 	.word	0x000000b8
        /*0294*/ 	.short	0x0100
        /*0296*/ 	.byte	0x08
	.zero		1


	//   ....[24]....
        /*0298*/ 	.word	0x00000b80
        /*029c*/ 	.word	0x000000ff
        /*02a0*/ 	.word	0x000000c0
        /*02a4*/ 	.short	0x0100
        /*02a6*/ 	.byte	0x09
	.zero		1


	//   ....[25]....
        /*02a8*/ 	.word	0x00000b90
        /*02ac*/ 	.word	0x000000ff
        /*02b0*/ 	.word	0x000000d0
        /*02b4*/ 	.short	0x0100
        /*02b6*/ 	.byte	0x09
	.zero		1


	//   ....[26]....
        /*02b8*/ 	.word	0x00000ba0
        /*02bc*/ 	.word	0x000000ff
        /*02c0*/ 	.word	0x000000c8
        /*02c4*/ 	.short	0x0100
        /*02c6*/ 	.byte	0x09
	.zero		1


	//   ....[27]....
        /*02c8*/ 	.word	0x00000bb0
        /*02cc*/ 	.word	0x000000ff
        /*02d0*/ 	.word	0x000000d8
        /*02d4*/ 	.short	0x0100
        /*02d6*/ 	.byte	0x09
	.zero		1


	//   ....[28]....
        /*02d8*/ 	.word	0x00000ca0
        /*02dc*/ 	.word	0x000000ff
        /*02e0*/ 	.word	0x000000e0
        /*02e4*/ 	.short	0x0100
        /*02e6*/ 	.byte	0x08
	.zero		1


	//   ....[29]....
        /*02e8*/ 	.word	0x00000cb0
        /*02ec*/ 	.word	0x000000ff
        /*02f0*/ 	.word	0x000000f0
        /*02f4*/ 	.short	0x0100
        /*02f6*/ 	.byte	0x08
	.zero		1


	//   ....[30]....
        /*02f8*/ 	.word	0x00000cc0
        /*02fc*/ 	.word	0x000000ff
        /*0300*/ 	.word	0x000000e8
        /*0304*/ 	.short	0x0100
        /*0306*/ 	.byte	0x08
	.zero		1


	//   ....[31]....
        /*0308*/ 	.word	0x00000cd0
        /*030c*/ 	.word	0x000000ff
        /*0310*/ 	.word	0x000000f8
        /*0314*/ 	.short	0x0100
        /*0316*/ 	.byte	0x08
	.zero		1


	//   ....[32]....
        /*0318*/ 	.word	0x00000dc0
        /*031c*/ 	.word	0x000000ff
        /*0320*/ 	.word	0x00000100
        /*0324*/ 	.short	0x0100
        /*0326*/ 	.byte	0x07
	.zero		1


	//   ....[33]....
        /*0328*/ 	.word	0x000017d0
        /*032c*/ 	.word	0x00000003
        /*0330*/ 	.word	0x000000f0
        /*0334*/ 	.short	0x010a
        /*0336*/ 	.byte	0xff
	.zero		1


	//   ....[34]....
        /*0338*/ 	.word	0x00001800
        /*033c*/ 	.word	0x00000003
        /*0340*/ 	.word	0x000000e0
        /*0344*/ 	.short	0x0101
        /*0346*/ 	.byte	0xff
	.zero		1


	//   ....[35]....
        /*0348*/ 	.word	0x00001900
        /*034c*/ 	.word	0x000000ff
        /*0350*/ 	.word	0x00000028
        /*0354*/ 	.short	0x010a
        /*0356*/ 	.byte	0x08
	.zero		1


	//   ....[36]....
        /*0358*/ 	.word	0x000019c0
        /*035c*/ 	.word	0x000000ff
        /*0360*/ 	.word	0x00000028
        /*0364*/ 	.short	0x010a
        /*0366*/ 	.byte	0x21
	.zero		1


	//   ....[37]....
        /*0368*/ 	.word	0x00001b80
        /*036c*/ 	.word	0x000000ff
        /*0370*/ 	.word	0x00000028
        /*0374*/ 	.short	0x010a
        /*0376*/ 	.byte	0x08
	.zero		1


	//   ....[38]....
        /*0378*/ 	.word	0x00001c60
        /*037c*/ 	.word	0x000000ff
        /*0380*/ 	.word	0x00000098
        /*0384*/ 	.short	0x0101
        /*0386*/ 	.byte	0x06
	.zero		1


	//   ....[39]....
        /*0388*/ 	.word	0x00001c80
        /*038c*/ 	.word	0x000000ff
        /*0390*/ 	.word	0x00000028
        /*0394*/ 	.short	0x010a
        /*0396*/ 	.byte	0x08
	.zero		1


	//   ....[40]....
        /*0398*/ 	.word	0x00001d00
        /*039c*/ 	.word	0x000000ff
        /*03a0*/ 	.word	0x00000028
        /*03a4*/ 	.short	0x010a
        /*03a6*/ 	.byte	0x11
	.zero		1


	//   ....[41]....
        /*03a8*/ 	.word	0x00001e90
        /*03ac*/ 	.word	0x000000ff
        /*03b0*/ 	.word	0x00000028
        /*03b4*/ 	.short	0x010a
        /*03b6*/ 	.byte	0x08
	.zero		1


	//   ....[42]....
        /*03b8*/ 	.word	0x00001fd0
        /*03bc*/ 	.word	0x00000002
        /*03c0*/ 	.word	0x000000a0
        /*03c4*/ 	.short	0x010a
        /*03c6*/ 	.byte	0xff
	.zero		1


	//   ....[43]....
        /*03c8*/ 	.word	0x00002090
        /*03cc*/ 	.word	0x00000002
        /*03d0*/ 	.word	0x00000000
        /*03d4*/ 	.short	0x0101
        /*03d6*/ 	.byte	0xff
	.zero		1


	//   ....[44]....
        /*03d8*/ 	.word	0x000025f0
        /*03dc*/ 	.word	0x000000ff
        /*03e0*/ 	.word	0x00000000
        /*03e4*/ 	.short	0x010a
        /*03e6*/ 	.byte	0x04
	.zero		1


	//   ....[45]....
        /*03e8*/ 	.word	0x00002680
        /*03ec*/ 	.word	0x000000ff
        /*03f0*/ 	.word	0x00000000
        /*03f4*/ 	.short	0x010a
        /*03f6*/ 	.byte	0x04
	.zero		1


	//   ....[46]....
        /*03f8*/ 	.word	0x00002710
        /*03fc*/ 	.word	0x000000ff
        /*0400*/ 	.word	0x00000000
        /*0404*/ 	.short	0x010a
        /*0406*/ 	.byte	0x04
	.zero		1


	//   ....[47]....
        /*0408*/ 	.word	0x000027a0
        /*040c*/ 	.word	0x000000ff
        /*0410*/ 	.word	0x00000000
        /*0414*/ 	.short	0x010a
        /*0416*/ 	.byte	0x04
	.zero		1


	//   ....[48]....
        /*0418*/ 	.word	0x00002840
        /*041c*/ 	.word	0x00000000
        /*0420*/ 	.word	0x00000000
        /*0424*/ 	.short	0x010a
        /*0426*/ 	.byte	0xff
	.zero		1


	//   ....[49]....
        /*0428*/ 	.word	0x00002970
        /*042c*/ 	.word	0x00000000
        /*0430*/ 	.word	0x000000e0
        /*0434*/ 	.short	0x010a
        /*0436*/ 	.byte	0xff
	.zero		1


	//   ....[50]....
        /*0438*/ 	.word	0x000029e0
        /*043c*/ 	.word	0x00000004
        /*0440*/ 	.word	0x00000000
        /*0444*/ 	.short	0x0101
        /*0446*/ 	.byte	0xff
	.zero		1


	//   ....[51]....
        /*0448*/ 	.word	0x00002a00
        /*044c*/ 	.word	0x000000ff
        /*0450*/ 	.word	0x000000b0
        /*0454*/ 	.short	0x010a
        /*0456*/ 	.byte	0x05
	.zero		1


	//   ....[52]....
        /*0458*/ 	.word	0x00002b20
        /*045c*/ 	.word	0x00000000
        /*0460*/ 	.word	0x000000a0
        /*0464*/ 	.short	0x010a
        /*0466*/ 	.byte	0xff
	.zero		1


	//   ....[53]....
        /*0468*/ 	.word	0x00002c20
        /*046c*/ 	.word	0x00000000
        /*0470*/ 	.word	0x00000000
        /*0474*/ 	.short	0x0101
        /*0476*/ 	.byte	0xff
	.zero		1


	//   ....[54]....
        /*0478*/ 	.word	0x00002cb0
        /*047c*/ 	.word	0x000000ff
        /*0480*/ 	.word	0x000000b0
        /*0484*/ 	.short	0x0106
        /*0486*/ 	.byte	0x05
	.zero		1


	//   ....[55]....
        /*0488*/ 	.word	0x00002cd0
        /*048c*/ 	.word	0x000000ff
        /*0490*/ 	.word	0x000000b0
        /*0494*/ 	.short	0x010a
        /*0496*/ 	.byte	0x05
	.zero		1


	//   ....[56]....
        /*0498*/ 	.word	0x00002d60
        /*049c*/ 	.word	0x000000ff
        /*04a0*/ 	.word	0x000000b0
        /*04a4*/ 	.short	0x0106
        /*04a6*/ 	.byte	0x04
	.zero		1


	//   ....[57]....
        /*04a8*/ 	.word	0x00002da0
        /*04ac*/ 	.word	0x00000000
        /*04b0*/ 	.word	0x000000b0
        /*04b4*/ 	.short	0x010a
        /*04b6*/ 	.byte	0xff
	.zero		1


	//   ....[58]....
        /*04b8*/ 	.word	0x00002fe0
        /*04bc*/ 	.word	0x000000ff
        /*04c0*/ 	.word	0x00000008
        /*04c4*/ 	.short	0x010a
        /*04c6*/ 	.byte	0x06
	.zero		1


	//   ....[59]....
        /*04c8*/ 	.word	0x00003000
        /*04cc*/ 	.word	0x000000ff
        /*04d0*/ 	.word	0x00000008
        /*04d4*/ 	.short	0x010a
        /*04d6*/ 	.byte	0x06
	.zero		1


	//   ....[60]....
        /*04d8*/ 	.word	0x00003190
        /*04dc*/ 	.word	0x000000ff
        /*04e0*/ 	.word	0x00000008
        /*04e4*/ 	.short	0x010a
        /*04e6*/ 	.byte	0x06
	.zero		1


	//   ....[61]....
        /*04e8*/ 	.word	0x000031b0
        /*04ec*/ 	.word	0x000000ff
        /*04f0*/ 	.word	0x00000008
        /*04f4*/ 	.short	0x010a
        /*04f6*/ 	.byte	0x06
	.zero		1


	//   ....[62]....
        /*04f8*/ 	.word	0x00003270
        /*04fc*/ 	.word	0x000000ff
        /*0500*/ 	.word	0x00000000
        /*0504*/ 	.short	0x0101
        /*0506*/ 	.byte	0x07
	.zero		1


	//   ....[63]....
        /*0508*/ 	.word	0x000035b0
        /*050c*/ 	.word	0x00000000
        /*0510*/ 	.word	0x000000a0
        /*0514*/ 	.short	0x010a
        /*0516*/ 	.byte	0xff
	.zero		1


	//   ....[64]....
        /*0518*/ 	.word	0x00003670
        /*051c*/ 	.word	0x00000000
        /*0520*/ 	.word	0x00000000
        /*0524*/ 	.short	0x0101
        /*0526*/ 	.byte	0xff
	.zero		1


	//   ....[65]....
        /*0528*/ 	.word	0x00003730
        /*052c*/ 	.word	0x000000ff
        /*0530*/ 	.word	0x00000000
        /*0534*/ 	.short	0x010a
        /*0536*/ 	.byte	0x08
	.zero		1


	//   ....[66]....
        /*0538*/ 	.word	0x00003740
        /*053c*/ 	.word	0x000000ff
        /*0540*/ 	.word	0x000000d0
        /*0544*/ 	.short	0x010a
        /*0546*/ 	.byte	0x09
	.zero		1


	//   ....[67]....
        /*0548*/ 	.word	0x000037f0
        /*054c*/ 	.word	0x000000ff
        /*0550*/ 	.word	0x00000000
        /*0554*/ 	.short	0x010a
        /*0556*/ 	.byte	0x08
	.zero		1


	//   ....[68]....
        /*0558*/ 	.word	0x00003920
        /*055c*/ 	.word	0x000000ff
        /*0560*/ 	.word	0x00000000
        /*0564*/ 	.short	0x010a
        /*0566*/ 	.byte	0x1e
	.zero		1


	//   ....[69]....
        /*0568*/ 	.word	0x00003c20
        /*056c*/ 	.word	0x000000ff
        /*0570*/ 	.word	0x00000000
        /*0574*/ 	.short	0x010a
        /*0576*/ 	.byte	0x05
	.zero		1


	//   ....[70]....
        /*0578*/ 	.word	0x00003cc0
        /*057c*/ 	.word	0x00000000
        /*0580*/ 	.word	0x00000000
        /*0584*/ 	.short	0x010a
        /*0586*/ 	.byte	0xff
	.zero		1


	//   ....[71]....
        /*0588*/ 	.word	0x00003d00
        /*058c*/ 	.word	0x00000000
        /*0590*/ 	.word	0x00000000
        /*0594*/ 	.short	0x010a
        /*0596*/ 	.byte	0xff
	.zero		1


	//   ....[72]....
        /*0598*/ 	.word	0x00003d70
        /*059c*/ 	.word	0x000000ff
        /*05a0*/ 	.word	0x00000000
        /*05a4*/ 	.short	0x0101
        /*05a6*/ 	.byte	0x05
	.zero		1


	//   ....[73]....
        /*05a8*/ 	.word	0x00003db0
        /*05ac*/ 	.word	0x000000ff
        /*05b0*/ 	.word	0x00000100
        /*05b4*/ 	.short	0x010a
        /*05b6*/ 	.byte	0x07
	.zero		1


	//   ....[74]....
        /*05b8*/ 	.word	0x00003e00
        /*05bc*/ 	.word	0x000000ff
        /*05c0*/ 	.word	0x00000000
        /*05c4*/ 	.short	0x0101
        /*05c6*/ 	.byte	0x05
	.zero		1


	//   ....[75]....
        /*05c8*/ 	.word	0x00004250
        /*05cc*/ 	.word	0x00000000
        /*05d0*/ 	.word	0x000000a0
        /*05d4*/ 	.short	0x010a
        /*05d6*/ 	.byte	0xff
	.zero		1


	//   ....[76]....
        /*05d8*/ 	.word	0x00004310
        /*05dc*/ 	.word	0x00000000
        /*05e0*/ 	.word	0x00000000
        /*05e4*/ 	.short	0x0101
        /*05e6*/ 	.byte	0xff
	.zero		1


	//   ....[77]....
        /*05e8*/ 	.word	0x00004630
        /*05ec*/ 	.word	0x000000ff
        /*05f0*/ 	.word	0x00000098
        /*05f4*/ 	.short	0x010a
        /*05f6*/ 	.byte	0x07
	.zero		1


	//   ....[78]....
        /*05f8*/ 	.word	0x00004820
        /*05fc*/ 	.word	0x000000ff
        /*0600*/ 	.word	0x00000070
        /*0604*/ 	.short	0x010a
        /*0606*/ 	.byte	0x07
	.zero		1


	//   ....[79]....
        /*0608*/ 	.word	0x00004990
        /*060c*/ 	.word	0x000000ff
        /*0610*/ 	.word	0x00000050
        /*0614*/ 	.short	0x010b
        /*0616*/ 	.byte	0x07
	.zero		1


	//   ....[80]....
        /*0618*/ 	.word	0x000049a0
        /*061c*/ 	.word	0x000000ff
        /*0620*/ 	.word	0x00000000
        /*0624*/ 	.short	0x0101
        /*0626*/ 	.byte	0x08
	.zero		1


	//   ....[81]....
        /*0628*/ 	.word	0x000049c0
        /*062c*/ 	.word	0x000000ff
        /*0630*/ 	.word	0x00000078
        /*0634*/ 	.short	0x010a
        /*0636*/ 	.byte	0x07
	.zero		1


	//   ....[82]....
        /*0638*/ 	.word	0x00004b20
        /*063c*/ 	.word	0x000000ff
        /*0640*/ 	.word	0x00000058
        /*0644*/ 	.short	0x010b
        /*0646*/ 	.byte	0x07
	.zero		1


	//   ....[83]....
        /*0648*/ 	.word	0x00004b30
        /*064c*/ 	.word	0x000000ff
        /*0650*/ 	.word	0x00000000
        /*0654*/ 	.short	0x0101
        /*0656*/ 	.byte	0x08
	.zero		1


	//   ....[84]....
        /*0658*/ 	.word	0x00004b40
        /*065c*/ 	.word	0x000000ff
        /*0660*/ 	.word	0x00000080
        /*0664*/ 	.short	0x010a
        /*0666*/ 	.byte	0x07
	.zero		1


	//   ....[85]....
        /*0668*/ 	.word	0x00004ce0
        /*066c*/ 	.word	0x000000ff
        /*0670*/ 	.word	0x00000060
        /*0674*/ 	.short	0x010b
        /*0676*/ 	.byte	0x07
	.zero		1


	//   ....[86]....
        /*0678*/ 	.word	0x00004d50
        /*067c*/ 	.word	0x000000ff
        /*0680*/ 	.word	0x00000000
        /*0684*/ 	.short	0x0101
        /*0686*/ 	.byte	0x08
	.zero		1


	//   ....[87]....
        /*0688*/ 	.word	0x00004d80
        /*068c*/ 	.word	0x000000ff
        /*0690*/ 	.word	0x00000088
        /*0694*/ 	.short	0x010a
        /*0696*/ 	.byte	0x07
	.zero		1


	//   ....[88]....
        /*0698*/ 	.word	0x00004f90
        /*069c*/ 	.word	0x000000ff
        /*06a0*/ 	.word	0x00000068
        /*06a4*/ 	.short	0x010b
        /*06a6*/ 	.byte	0x07
	.zero		1


	//   ....[89]....
        /*06a8*/ 	.word	0x00004fb0
        /*06ac*/ 	.word	0x000000ff
        /*06b0*/ 	.word	0x00000000
        /*06b4*/ 	.short	0x0101
        /*06b6*/ 	.byte	0x0d
	.zero		1


	//   ....[90]....
        /*06b8*/ 	.word	0x00004fe0
        /*06bc*/ 	.word	0x000000ff
        /*06c0*/ 	.word	0x00000070
        /*06c4*/ 	.short	0x010a
        /*06c6*/ 	.byte	0x07
	.zero		1


	//   ....[91]....
        /*06c8*/ 	.word	0x00005000
        /*06cc*/ 	.word	0x000000ff
        /*06d0*/ 	.word	0x00000078
        /*06d4*/ 	.short	0x010a
        /*06d6*/ 	.byte	0x07
	.zero		1


	//   ....[92]....
        /*06d8*/ 	.word	0x00005020
        /*06dc*/ 	.word	0x000000ff
        /*06e0*/ 	.word	0x00000080
        /*06e4*/ 	.short	0x010a
        /*06e6*/ 	.byte	0x07
	.zero		1


	//   ....[93]....
        /*06e8*/ 	.word	0x00005060
        /*06ec*/ 	.word	0x00000000
        /*06f0*/ 	.word	0x00000088
        /*06f4*/ 	.short	0x010a
        /*06f6*/ 	.byte	0xff
	.zero		1


	//   ....[94]....
        /*06f8*/ 	.word	0x000053c0
        /*06fc*/ 	.word	0x00000000
        /*0700*/ 	.word	0x000000a0
        /*0704*/ 	.short	0x010a
        /*0706*/ 	.byte	0xff
	.zero		1


	//   ....[95]....
        /*0708*/ 	.word	0x000054d0
        /*070c*/ 	.word	0x00000000
        /*0710*/ 	.word	0x00000000
        /*0714*/ 	.short	0x0101
        /*0716*/ 	.byte	0xff
	.zero		1


	//   ....[96]....
        /*0718*/ 	.word	0x00005f80
        /*071c*/ 	.word	0x000000ff
        /*0720*/ 	.word	0x00000050
        /*0724*/ 	.short	0x010a
        /*0726*/ 	.byte	0x30
	.zero		1


	//   ....[97]....
        /*0728*/ 	.word	0x00006040
        /*072c*/ 	.word	0x000000b3
        /*0730*/ 	.word	0x000000c0
        /*0734*/ 	.short	0x010a
        /*0736*/ 	.byte	0xff
	.zero		1


	//   ....[98]....
        /*0738*/ 	.word	0x00006170
        /*073c*/ 	.word	0x000000ff
        /*0740*/ 	.word	0x00000050
        /*0744*/ 	.short	0x010a
        /*0746*/ 	.byte	0x30
	.zero		1


	//   ....[99]....
        /*0748*/ 	.word	0x00006340
        /*074c*/ 	.word	0x000000b3
        /*0750*/ 	.word	0x000000c0
        /*0754*/ 	.short	0x010a
        /*0756*/ 	.byte	0xff
	.zero		1


	//   ....[100]....
        /*0758*/ 	.word	0x000075c0
        /*075c*/ 	.word	0x00000000
        /*0760*/ 	.word	0x00000000
        /*0764*/ 	.short	0x0101
        /*0766*/ 	.byte	0xff
	.zero		1


	//   ....[101]....
        /*0768*/ 	.word	0x000075d0
        /*076c*/ 	.word	0x00000003
        /*0770*/ 	.word	0x00000050
        /*0774*/ 	.short	0x010a
        /*0776*/ 	.byte	0xff
	.zero		1


	//   ....[102]....
        /*0778*/ 	.word	0x000076b0
        /*077c*/ 	.word	0x00000003
        /*0780*/ 	.word	0x00000050
        /*0784*/ 	.short	0x010a
        /*0786*/ 	.byte	0xff
	.zero		1


	//   ....[103]....
        /*0788*/ 	.word	0x000089e0
        /*078c*/ 	.word	0x00000055
        /*0790*/ 	.word	0x00000000
        /*0794*/ 	.short	0x0101
        /*0796*/ 	.byte	0xff
	.zero		1


	//   ....[104]....
        /*0798*/ 	.word	0x00008a00
        /*079c*/ 	.word	0x00000000
        /*07a0*/ 	.word	0x00000050
        /*07a4*/ 	.short	0x010a
        /*07a6*/ 	.byte	0xff
	.zero		1


	//   ....[105]....
        /*07a8*/ 	.word	0x00008ad0
        /*07ac*/ 	.word	0x00000000
        /*07b0*/ 	.word	0x00000050
        /*07b4*/ 	.short	0x010a
        /*07b6*/ 	.byte	0xff
	.zero		1


	//   ....[106]....
        /*07b8*/ 	.word	0x00009e00
        /*07bc*/ 	.word	0x00000054
        /*07c0*/ 	.word	0x00000000
        /*07c4*/ 	.short	0x0101
        /*07c6*/ 	.byte	0xff
	.zero		1


	//   ....[107]....
        /*07c8*/ 	.word	0x00009e20
        /*07cc*/ 	.word	0x00000003
        /*07d0*/ 	.word	0x00000050
        /*07d4*/ 	.short	0x010a
        /*07d6*/ 	.byte	0xff
	.zero		1


	//   ....[108]....
        /*07d8*/ 	.word	0x00009ef0
        /*07dc*/ 	.word	0x00000003
        /*07e0*/ 	.word	0x00000050
        /*07e4*/ 	.short	0x010a
        /*07e6*/ 	.byte	0xff
	.zero		1


	//   ....[109]....
        /*07e8*/ 	.word	0x0000a240
        /*07ec*/ 	.word	0x000000b3
        /*07f0*/ 	.word	0x00000000
        /*07f4*/ 	.short	0x0101
        /*07f6*/ 	.byte	0xff
	.zero		1


	//   ....[110]....
        /*07f8*/ 	.word	0x0000b260
        /*07fc*/ 	.word	0x00000000
        /*0800*/ 	.word	0x00000000
        /*0804*/ 	.short	0x0101
        /*0806*/ 	.byte	0xff
	.zero		1


	//   ....[111]....
        /*0808*/ 	.word	0x0000b4d0
        /*080c*/ 	.word	0x000000ff
        /*0810*/ 	.word	0x00000000
        /*0814*/ 	.short	0x0101
        /*0816*/ 	.byte	0x04
	.zero		1


	//   ....[112]....
        /*0818*/ 	.word	0x0000b4f0
        /*081c*/ 	.word	0x00000003
        /*0820*/ 	.word	0x000000f0
        /*0824*/ 	.short	0x010a
        /*0826*/ 	.byte	0xff
	.zero		1


	//   ....[113]....
        /*0828*/ 	.word	0x0000b550
        /*082c*/ 	.word	0x00000002
        /*0830*/ 	.word	0x00000028
        /*0834*/ 	.short	0x010a
        /*0836*/ 	.byte	0xff
	.zero		1


	//   ....[114]....
        /*0838*/ 	.word	0x0000b5b0
        /*083c*/ 	.word	0x00000002
        /*0840*/ 	.word	0x00000028
        /*0844*/ 	.short	0x010a
        /*0846*/ 	.byte	0xff
	.zero		1


	//   ....[115]....
        /*0848*/ 	.word	0x0000b600
        /*084c*/ 	.word	0x00000002
        /*0850*/ 	.word	0x000000a0
        /*0854*/ 	.short	0x010a
        /*0856*/ 	.byte	0xff
	.zero		1


	//   ....[116]....
        /*0858*/ 	.word	0x0000b660
        /*085c*/ 	.word	0x00000000
        /*0860*/ 	.word	0x00000000
        /*0864*/ 	.short	0x010a
        /*0866*/ 	.byte	0xff
	.zero		1


	//   ....[117]....
        /*0868*/ 	.word	0x0000b6c0
        /*086c*/ 	.word	0x00000000
        /*0870*/ 	.word	0x00000000
        /*0874*/ 	.short	0x010a
        /*0876*/ 	.byte	0xff
	.zero		1


	//   ....[118]....
        /*0878*/ 	.word	0x0000b720
        /*087c*/ 	.word	0x00000000
        /*0880*/ 	.word	0x00000000
        /*0884*/ 	.short	0x010a
        /*0886*/ 	.byte	0xff
	.zero		1


	//   ....[119]....
        /*0888*/ 	.word	0x0000b780
        /*088c*/ 	.word	0x00000000
        /*0890*/ 	.word	0x00000000
        /*0894*/ 	.short	0x010a
        /*0896*/ 	.byte	0xff
	.zero		1


	//   ....[120]....
        /*0898*/ 	.word	0x0000b7d0
        /*089c*/ 	.word	0x00000000
        /*08a0*/ 	.word	0x000000e0
        /*08a4*/ 	.short	0x010a
        /*08a6*/ 	.byte	0xff
	.zero		1


	//   ....[121]....
        /*08a8*/ 	.word	0x0000b830
        /*08ac*/ 	.word	0x00000000
        /*08b0*/ 	.word	0x000000b0
        /*08b4*/ 	.short	0x010a
        /*08b6*/ 	.byte	0xff
	.zero		1


	//   ....[122]....
        /*08b8*/ 	.word	0x0000b880
        /*08bc*/ 	.word	0x00000000
        /*08c0*/ 	.word	0x000000a0
        /*08c4*/ 	.short	0x010a
        /*08c6*/ 	.byte	0xff
	.zero		1


	//   ....[123]....
        /*08c8*/ 	.word	0x0000b8e0
        /*08cc*/ 	.word	0x00000000
        /*08d0*/ 	.word	0x000000b0
        /*08d4*/ 	.short	0x010a
        /*08d6*/ 	.byte	0xff
	.zero		1


	//   ....[124]....
        /*08d8*/ 	.word	0x0000b940
        /*08dc*/ 	.word	0x00000004
        /*08e0*/ 	.word	0x00000008
        /*08e4*/ 	.short	0x010a
        /*08e6*/ 	.byte	0xff
	.zero		1


	//   ....[125]....
        /*08e8*/ 	.word	0x0000ba20
        /*08ec*/ 	.word	0x00000002
        /*08f0*/ 	.word	0x00000008
        /*08f4*/ 	.short	0x010a
        /*08f6*/ 	.byte	0xff
	.zero		1


	//   ....[126]....
        /*08f8*/ 	.word	0x0000ba70
        /*08fc*/ 	.word	0x00000000
        /*0900*/ 	.word	0x000000a0
        /*0904*/ 	.short	0x010a
        /*0906*/ 	.byte	0xff
	.zero		1


	//   ....[127]....
        /*0908*/ 	.word	0x0000bad0
        /*090c*/ 	.word	0x00000000
        /*0910*/ 	.word	0x000000d0
        /*0914*/ 	.short	0x010a
        /*0916*/ 	.byte	0xff
	.zero		1


	//   ....[128]....
        /*0918*/ 	.word	0x0000bb30
        /*091c*/ 	.word	0x00000000
        /*0920*/ 	.word	0x00000000
        /*0924*/ 	.short	0x010a
        /*0926*/ 	.byte	0xff
	.zero		1


	//   ....[129]....
        /*0928*/ 	.word	0x0000bb90
        /*092c*/ 	.word	0x00000000
        /*0930*/ 	.word	0x00000000
        /*0934*/ 	.short	0x010a
        /*0936*/ 	.byte	0xff
	.zero		1


	//   ....[130]....
        /*0938*/ 	.word	0x0000bbf0
        /*093c*/ 	.word	0x00000000
        /*0940*/ 	.word	0x00000100
        /*0944*/ 	.short	0x010a
        /*0946*/ 	.byte	0xff
	.zero		1


	//   ....[131]....
        /*0948*/ 	.word	0x0000bc40
        /*094c*/ 	.word	0x00000000
        /*0950*/ 	.word	0x000000a0
        /*0954*/ 	.short	0x010a
        /*0956*/ 	.byte	0xff
	.zero		1


	//   ....[132]....
        /*0958*/ 	.word	0x0000bca0
        /*095c*/ 	.word	0x00000000
        /*0960*/ 	.word	0x00000098
        /*0964*/ 	.short	0x010a
        /*0966*/ 	.byte	0xff
	.zero		1


	//   ....[133]....
        /*0968*/ 	.word	0x0000bd00
        /*096c*/ 	.word	0x00000003
        /*0970*/ 	.word	0x00000070
        /*0974*/ 	.short	0x010a
        /*0976*/ 	.byte	0xff
	.zero		1


	//   ....[134]....
        /*0978*/ 	.word	0x0000bd60
        /*097c*/ 	.word	0x00000003
        /*0980*/ 	.word	0x00000078
        /*0984*/ 	.short	0x010a
        /*0986*/ 	.byte	0xff
	.zero		1


	//   ....[135]....
        /*0988*/ 	.word	0x0000bdc0
        /*098c*/ 	.word	0x00000003
        /*0990*/ 	.word	0x00000080
        /*0994*/ 	.short	0x010a
        /*0996*/ 	.byte	0xff
	.zero		1


	//   ....[136]....
        /*0998*/ 	.word	0x0000be20
        /*099c*/ 	.word	0x00000003
        /*09a0*/ 	.word	0x00000088
        /*09a4*/ 	.short	0x010a
        /*09a6*/ 	.byte	0xff
	.zero		1


	//   ....[137]....
        /*09a8*/ 	.word	0x0000be80
        /*09ac*/ 	.word	0x00000000
        /*09b0*/ 	.word	0x00000070
        /*09b4*/ 	.short	0x010a
        /*09b6*/ 	.byte	0xff
	.zero		1


	//   ....[138]....
        /*09b8*/ 	.word	0x0000bee0
        /*09bc*/ 	.word	0x00000000
        /*09c0*/ 	.word	0x00000078
        /*09c4*/ 	.short	0x010a
        /*09c6*/ 	.byte	0xff
	.zero		1


	//   ....[139]....
        /*09c8*/ 	.word	0x0000bf40
        /*09cc*/ 	.word	0x00000000
        /*09d0*/ 	.word	0x00000080
        /*09d4*/ 	.short	0x010a
        /*09d6*/ 	.byte	0xff
	.zero		1


	//   ....[140]....
        /*09d8*/ 	.word	0x0000bf90
        /*09dc*/ 	.word	0x00000000
        /*09e0*/ 	.word	0x000000a0
        /*09e4*/ 	.short	0x010a
        /*09e6*/ 	.byte	0xff
	.zero		1


	//   ....[141]....
        /*09e8*/ 	.word	0x0000bff0
        /*09ec*/ 	.word	0x00000003
        /*09f0*/ 	.word	0x00000050
        /*09f4*/ 	.short	0x010a
        /*09f6*/ 	.byte	0xff
	.zero		1


	//   ....[142]....
        /*09f8*/ 	.word	0x0000c040
        /*09fc*/ 	.word	0x000000b3
        /*0a00*/ 	.word	0x000000c0
        /*0a04*/ 	.short	0x010a
        /*0a06*/ 	.byte	0xff
	.zero		1


	//   ....[143]....
        /*0a08*/ 	.word	0x0000c090
        /*0a0c*/ 	.word	0x00000003
        /*0a10*/ 	.word	0x00000050
        /*0a14*/ 	.short	0x010a
        /*0a16*/ 	.byte	0xff
	.zero		1


	//   ....[144]....
        /*0a18*/ 	.word	0x0000c0e0
        /*0a1c*/ 	.word	0x00000000
        /*0a20*/ 	.word	0x00000050
        /*0a24*/ 	.short	0x010a
        /*0a26*/ 	.byte	0xff
	.zero		1


	//   ....[145]....
        /*0a28*/ 	.word	0x0000c130
        /*0a2c*/ 	.word	0x00000003
        /*0a30*/ 	.word	0x00000050
        /*0a34*/ 	.short	0x010a
        /*0a36*/ 	.byte	0xff
	.zero		1


	//----- nvinfo : EIATTR_NUM_MBARRIERS
	.align		4
.L_47:
        /*0a38*/ 	.byte	0x03, 0x38
        /*0a3a*/ 	.short	0x0021


	//----- nvinfo : EIATTR_EXIT_INSTR_OFFSETS
	.align		4
        /*0a3c*/ 	.byte	0x04, 0x1c
        /*0a3e*/ 	.short	(.L_49 - .L_48)


	//   ....[0]....
.L_48:
        /*0a40*/ 	.word	0x00002870


	//   ....[1]....
        /*0a44*/ 	.word	0x00002d70


	//   ....[2]....
        /*0a48*/ 	.word	0x00002dd0


	//   ....[3]....
        /*0a4c*/ 	.word	0x00004030


	//   ....[4]....
        /*0a50*/ 	.word	0x00005090


	//   ....[5]....
        /*0a54*/ 	.word	0x000050d0


	//   ....[6]....
        /*0a58*/ 	.word	0x0000b3c0


	//   ....[7]....
        /*0a5c*/ 	.word	0x0000b440


	//   ....[8]....
        /*0a60*/ 	.word	0x0000b470


	//   ....[9]....
        /*0a64*/ 	.word	0x0000b4e0


	//----- nvinfo : EIATTR_MAX_THREADS
	.align		4
.L_49:
        /*0a68*/ 	.byte	0x04, 0x05
        /*0a6a*/ 	.short	(.L_51 - .L_50)
.L_50:
        /*0a6c*/ 	.word	0x00000100
        /*0a70*/ 	.word	0x00000001
        /*0a74*/ 	.word	0x00000001


	//----- nvinfo : EIATTR_CRS_STACK_SIZE
	.align		4
.L_51:
        /*0a78*/ 	.byte	0x04, 0x1e
        /*0a7a*/ 	.short	(.L_53 - .L_52)
.L_52:
        /*0a7c*/ 	.word	0x00000000


	//----- nvinfo : EIATTR_CBANK_PARAM_SIZE
	.align		4
.L_53:
        /*0a80*/ 	.byte	0x03, 0x19
        /*0a82*/ 	.short	0x0800


	//----- nvinfo : EIATTR_PARAM_CBANK
	.align		4
        /*0a84*/ 	.byte	0x04, 0x0a
        /*0a86*/ 	.short	(.L_55 - .L_54)
	.align		4
.L_54:
        /*0a88*/ 	.word	index@(.nv.constant0._ZN7cutlass13device_kernelINS_4gemm6kernel13GemmUniversalIN4cute5tupleIJiiiiEEENS1_10collective13CollectiveMmaINS1_35MainloopSm100TmaUmmaWarpSpecializedILi5ELi2ELi2ENS5_IJNS4_1CILi2EEENSA_ILi1EEESC_EEEEENS5_IJNSA_ILi256EEESF_NSA_ILi64EEEEEENS_6half_tENS5_IJlSC_lEEESI_SJ_NS4_8TiledMMAINS4_8MMA_AtomIJNS4_26SM100_MMA_F16BF16_2x1SM_SSISI_SI_fLi256ELi256ELNS4_4UMMA5MajorE0ELSO_0ELNSN_7ScaleInE0ELSP_0EEEEEENS4_6LayoutINS5_IJSC_SC_SC_EEENS5_IJNSA_ILi0EEESU_SU_EEEEENS5_IJNS4_10UnderscoreESX_SX_EEEEENS4_18SM100_TMA_2SM_LOADENS4_14ComposedLayoutINS4_7SwizzleILi3ELi4ELi3EEENS4_18smem_ptr_flag_bitsILi16EEENSS_INS5_IJNSA_ILi8EEESG_EEENS5_IJSG_SC_EEEEEEEvNS4_8identityES10_S1A_vS1B_EENS_8epilogue10collective18CollectiveEpilogueINS1D_23Sm100TmaWarpSpecializedILi4ELi2ELi64ELb1ELb0EEEJNS5_IJNSA_ILi128EEESF_SG_EEENS5_IJNSS_IS1I_SC_EENSS_ISG_SC_EEEEESI_SJ_SI_SJ_NS1D_6fusion15FusionCallbacksIS1H_NS1N_17LinearCombinationISI_fSI_fLNS_15FloatRoundStyleE2EEES1J_S1M_JEEENS4_5SM1004TMEM4LOAD26SM100_TMEM_LOAD_32dp32b64xENS4_13SM90_TMA_LOADES1A_NS4_39AutoVectorizingCopyWithAssumedAlignmentILi128EEENS4_14SM90_TMA_STOREES1A_S1Z_S1Z_EEEvvEEEEvNT_6ParamsE)
        /*0a8c*/ 	.short	0x0380
        /*0a8e*/ 	.short	0x0800


	//----- nvinfo : EIATTR_SW_WAR
	.align		4
.L_55:
        /*0a90*/ 	.byte	0x04, 0x36
        /*0a92*/ 	.short	(.L_57 - .L_56)
.L_56:
        /*0a94*/ 	.word	0x00000008
.L_57:


//--------------------- .nv.callgraph             --------------------------
	.section	.nv.callgraph,"",@"SHT_CUDA_CALLGRAPH"
	.align	4
	.sectionentsize	8
	.align		4
        /*0000*/ 	.word	0x00000000
	.align		4
        /*0004*/ 	.word	0xffffffff
	.align		4
        /*0008*/ 	.word	index@(_ZN7cutlass13device_kernelINS_4gemm6kernel13GemmUniversalIN4cute5tupleIJiiiiEEENS1_10collective13CollectiveMmaINS1_35MainloopSm100TmaUmmaWarpSpecializedILi5ELi2ELi2ENS5_IJNS4_1CILi2EEENSA_ILi1EEESC_EEEEENS5_IJNSA_ILi256EEESF_NSA_ILi64EEEEEENS_6half_tENS5_IJlSC_lEEESI_SJ_NS4_8TiledMMAINS4_8MMA_AtomIJNS4_26SM100_MMA_F16BF16_2x1SM_SSISI_SI_fLi256ELi256ELNS4_4UMMA5MajorE0ELSO_0ELNSN_7ScaleInE0ELSP_0EEEEEENS4_6LayoutINS5_IJSC_SC_SC_EEENS5_IJNSA_ILi0EEESU_SU_EEEEENS5_IJNS4_10UnderscoreESX_SX_EEEEENS4_18SM100_TMA_2SM_LOADENS4_14ComposedLayoutINS4_7SwizzleILi3ELi4ELi3EEENS4_18smem_ptr_flag_bitsILi16EEENSS_INS5_IJNSA_ILi8EEESG_EEENS5_IJSG_SC_EEEEEEEvNS4_8identityES10_S1A_vS1B_EENS_8epilogue10collective18CollectiveEpilogueINS1D_23Sm100TmaWarpSpecializedILi4ELi2ELi64ELb1ELb0EEEJNS5_IJNSA_ILi128EEESF_SG_EEENS5_IJNSS_IS1I_SC_EENSS_ISG_SC_EEEEESI_SJ_SI_SJ_NS1D_6fusion15FusionCallbacksIS1H_NS1N_17LinearCombinationISI_fSI_fLNS_15FloatRoundStyleE2EEES1J_S1M_JEEENS4_5SM1004TMEM4LOAD26SM100_TMEM_LOAD_32dp32b64xENS4_13SM90_TMA_LOADES1A_NS4_39AutoVectorizingCopyWithAssumedAlignmentILi128EEENS4_14SM90_TMA_STOREES1A_S1Z_S1Z_EEEvvEEEEvNT_6ParamsE)
	.align		4
        /*000c*/ 	.word	index@(__assertfail)
	.align		4
        /*0010*/ 	.word	0x00000000
	.align		4
        /*0014*/ 	.word	0xfffffffe
	.align		4
        /*0018*/ 	.word	0x00000000
	.align		4
        /*001c*/ 	.word	0xfffffffd
	.align		4
        /*0020*/ 	.word	0x00000000
	.align		4
        /*0024*/ 	.word	0xfffffffc


//--------------------- .nv.constant4             --------------------------
	.section	.nv.constant4,"a",@progbits
	.align	8
	.align		8
.nv.constant4:
        /*0000*/ 	.dword	__assertfail
	.align		8
        /*0008*/ 	.dword	__unnamed_1
	.align		8
        /*0010*/ 	.dword	__unnamed_2
	.align		8
        /*0018*/ 	.dword	_ZN39_INTERNAL_46045c25_4_k_cu_d334afe3_39594cuda3std3__45__cpo5beginE
	.align		8
        /*0020*/ 	.dword	_ZN39_INTERNAL_46045c25_4_k_cu_d334afe3_39594cuda3std3__45__cpo3endE
	.align		8
        /*0028*/ 	.dword	_ZN39_INTERNAL_46045c25_4_k_cu_d334afe3_39594cuda3std3__45__cpo6cbeginE
	.align		8
        /*0030*/ 	.dword	_ZN39_INTERNAL_46045c25_4_k_cu_d334afe3_39594cuda3std3__45__cpo4cendE
	.align		8
        /*0038*/ 	.dword	_ZN39_INTERNAL_46045c25_4_k_cu_d334afe3_39594cuda3std3__441_GLOBAL__N__46045c25_4_k_cu_d334afe3_39596ignoreE
	.align		8
        /*0040*/ 	.dword	_ZN39_INTERNAL_46045c25_4_k_cu_d334afe3_39594cuda3std3__419piecewise_constructE
	.align		8
        /*0048*/ 	.dword	_ZN39_INTERNAL_46045c25_4_k_cu_d334afe3_39594cuda3std3__48in_placeE
	.align		8
        /*0050*/ 	.dword	_ZN39_INTERNAL_46045c25_4_k_cu_d334afe3_39594cuda3std6ranges3__45__cpo4swapE
	.align		8
        /*0058*/ 	.dword	_ZN39_INTERNAL_46045c25_4_k_cu_d334afe3_39594cuda3std6ranges3__45__cpo9iter_moveE
	.align		8
        /*0060*/ 	.dword	_ZN39_INTERNAL_46045c25_4_k_cu_d334afe3_39594cute7productE
	.align		8
        /*0068*/ 	.dword	_ZN39_INTERNAL_46045c25_4_k_cu_d334afe3_39594cute1_E
	.align		8
        /*0070*/ 	.dword	$str$25
	.align		8
        /*0078*/ 	.dword	$str$26
	.align		8
        /*0080*/ 	.dword	$str$27
	.align		8
        /*0088*/ 	.dword	$str$28


//--------------------- .text._ZN7cutlass13device_kernelINS_4gemm6kernel13GemmUniversalIN4cute5tupleIJiiiiEEENS1_10collective13CollectiveMmaINS1_35MainloopSm100TmaUmmaWarpSpecializedILi5ELi2ELi2ENS5_IJNS4_1CILi2EEENSA_ILi1EEESC_EEEEENS5_IJNSA_ILi256EEESF_NSA_ILi64EEEEEENS_6half_tENS5_IJlSC_lEEESI_SJ_NS4_8TiledMMAINS4_8MMA_AtomIJNS4_26SM100_MMA_F16BF16_2x1SM_SSISI_SI_fLi256ELi256ELNS4_4UMMA5MajorE0ELSO_0ELNSN_7ScaleInE0ELSP_0EEEEEENS4_6LayoutINS5_IJSC_SC_SC_EEENS5_IJNSA_ILi0EEESU_SU_EEEEENS5_IJNS4_10UnderscoreESX_SX_EEEEENS4_18SM100_TMA_2SM_LOADENS4_14ComposedLayoutINS4_7SwizzleILi3ELi4ELi3EEENS4_18smem_ptr_flag_bitsILi16EEENSS_INS5_IJNSA_ILi8EEESG_EEENS5_IJSG_SC_EEEEEEEvNS4_8identityES10_S1A_vS1B_EENS_8epilogue10collective18CollectiveEpilogueINS1D_23Sm100TmaWarpSpecializedILi4ELi2ELi64ELb1ELb0EEEJNS5_IJNSA_ILi128EEESF_SG_EEENS5_IJNSS_IS1I_SC_EENSS_ISG_SC_EEEEESI_SJ_SI_SJ_NS1D_6fusion15FusionCallbacksIS1H_NS1N_17LinearCombinationISI_fSI_fLNS_15FloatRoundStyleE2EEES1J_S1M_JEEENS4_5SM1004TMEM4LOAD26SM100_TMEM_LOAD_32dp32b64xENS4_13SM90_TMA_LOADES1A_NS4_39AutoVectorizingCopyWithAssumedAlignmentILi128EEENS4_14SM90_TMA_STOREES1A_S1Z_S1Z_EEEvvEEEEvNT_6ParamsE --------------------------
	.section	.text._ZN7cutlass13device_kernelINS_4gemm6kernel13GemmUniversalIN4cute5tupleIJiiiiEEENS1_10collective13CollectiveMmaINS1_35MainloopSm100TmaUmmaWarpSpecializedILi5ELi2ELi2ENS5_IJNS4_1CILi2EEENSA_ILi1EEESC_EEEEENS5_IJNSA_ILi256EEESF_NSA_ILi64EEEEEENS_6half_tENS5_IJlSC_lEEESI_SJ_NS4_8TiledMMAINS4_8MMA_AtomIJNS4_26SM100_MMA_F16BF16_2x1SM_SSISI_SI_fLi256ELi256ELNS4_4UMMA5MajorE0ELSO_0ELNSN_7ScaleInE0ELSP_0EEEEEENS4_6LayoutINS5_IJSC_SC_SC_EEENS5_IJNSA_ILi0EEESU_SU_EEEEENS5_IJNS4_10UnderscoreESX_SX_EEEEENS4_18SM100_TMA_2SM_LOADENS4_14ComposedLayoutINS4_7SwizzleILi3ELi4ELi3EEENS4_18smem_ptr_flag_bitsILi16EEENSS_INS5_IJNSA_ILi8EEESG_EEENS5_IJSG_SC_EEEEEEEvNS4_8identityES10_S1A_vS1B_EENS_8epilogue10collective18CollectiveEpilogueINS1D_23Sm100TmaWarpSpecializedILi4ELi2ELi64ELb1ELb0EEEJNS5_IJNSA_ILi128EEESF_SG_EEENS5_IJNSS_IS1I_SC_EENSS_ISG_SC_EEEEESI_SJ_SI_SJ_NS1D_6fusion15FusionCallbacksIS1H_NS1N_17LinearCombinationISI_fSI_fLNS_15FloatRoundStyleE2EEES1J_S1M_JEEENS4_5SM1004TMEM4LOAD26SM100_TMEM_LOAD_32dp32b64xENS4_13SM90_TMA_LOADES1A_NS4_39AutoVectorizingCopyWithAssumedAlignmentILi128EEENS4_14SM90_TMA_STOREES1A_S1Z_S1Z_EEEvvEEEEvNT_6ParamsE,"ax",@progbits
	.align	128
.text._ZN7cutlass13device_kernelINS_4gemm6kernel13GemmUniversalIN4cute5tupleIJiiiiEEENS1_10collective13CollectiveMmaINS1_35MainloopSm100TmaUmmaWarpSpecializedILi5ELi2ELi2ENS5_IJNS4_1CILi2EEENSA_ILi1EEESC_EEEEENS5_IJNSA_ILi256EEESF_NSA_ILi64EEEEEENS_6half_tENS5_IJlSC_lEEESI_SJ_NS4_8TiledMMAINS4_8MMA_AtomIJNS4_26SM100_MMA_F16BF16_2x1SM_SSISI_SI_fLi256ELi256ELNS4_4UMMA5MajorE0ELSO_0ELNSN_7ScaleInE0ELSP_0EEEEEENS4_6LayoutINS5_IJSC_SC_SC_EEENS5_IJNSA_ILi0EEESU_SU_EEEEENS5_IJNS4_10UnderscoreESX_SX_EEEEENS4_18SM100_TMA_2SM_LOADENS4_14ComposedLayoutINS4_7SwizzleILi3ELi4ELi3EEENS4_18smem_ptr_flag_bitsILi16EEENSS_INS5_IJNSA_ILi8EEESG_EEENS5_IJSG_SC_EEEEEEEvNS4_8identityES10_S1A_vS1B_EENS_8epilogue10collective18CollectiveEpilogueINS1D_23Sm100TmaWarpSpecializedILi4ELi2ELi64ELb1ELb0EEEJNS5_IJNSA_ILi128EEESF_SG_EEENS5_IJNSS_IS1I_SC_EENSS_ISG_SC_EEEEESI_SJ_SI_SJ_NS1D_6fusion15FusionCallbacksIS1H_NS1N_17LinearCombinationISI_fSI_fLNS_15FloatRoundStyleE2EEES1J_S1M_JEEENS4_5SM1004TMEM4LOAD26SM100_TMEM_LOAD_32dp32b64xENS4_13SM90_TMA_LOADES1A_NS4_39AutoVectorizingCopyWithAssumedAlignmentILi128EEENS4_14SM90_TMA_STOREES1A_S1Z_S1Z_EEEvvEEEEvNT_6ParamsE:
        .type           _ZN7cutlass13device_kernelINS_4gemm6kernel13GemmUniversalIN4cute5tupleIJiiiiEEENS1_10collective13CollectiveMmaINS1_35MainloopSm100TmaUmmaWarpSpecializedILi5ELi2ELi2ENS5_IJNS4_1CILi2EEENSA_ILi1EEESC_EEEEENS5_IJNSA_ILi256EEESF_NSA_ILi64EEEEEENS_6half_tENS5_IJlSC_lEEESI_SJ_NS4_8TiledMMAINS4_8MMA_AtomIJNS4_26SM100_MMA_F16BF16_2x1SM_SSISI_SI_fLi256ELi256ELNS4_4UMMA5MajorE0ELSO_0ELNSN_7ScaleInE0ELSP_0EEEEEENS4_6LayoutINS5_IJSC_SC_SC_EEENS5_IJNSA_ILi0EEESU_SU_EEEEENS5_IJNS4_10UnderscoreESX_SX_EEEEENS4_18SM100_TMA_2SM_LOADENS4_14ComposedLayoutINS4_7SwizzleILi3ELi4ELi3EEENS4_18smem_ptr_flag_bitsILi16EEENSS_INS5_IJNSA_ILi8EEESG_EEENS5_IJSG_SC_EEEEEEEvNS4_8identityES10_S1A_vS1B_EENS_8epilogue10collective18CollectiveEpilogueINS1D_23Sm100TmaWarpSpecializedILi4ELi2ELi64ELb1ELb0EEEJNS5_IJNSA_ILi128EEESF_SG_EEENS5_IJNSS_IS1I_SC_EENSS_ISG_SC_EEEEESI_SJ_SI_SJ_NS1D_6fusion15FusionCallbacksIS1H_NS1N_17LinearCombinationISI_fSI_fLNS_15FloatRoundStyleE2EEES1J_S1M_JEEENS4_5SM1004TMEM4LOAD26SM100_TMEM_LOAD_32dp32b64xENS4_13SM90_TMA_LOADES1A_NS4_39AutoVectorizingCopyWithAssumedAlignmentILi128EEENS4_14SM90_TMA_STOREES1A_S1Z_S1Z_EEEvvEEEEvNT_6ParamsE,@function
        .size           _ZN7cutlass13device_kernelINS_4gemm6kernel13GemmUniversalIN4cute5tupleIJiiiiEEENS1_10collective13CollectiveMmaINS1_35MainloopSm100TmaUmmaWarpSpecializedILi5ELi2ELi2ENS5_IJNS4_1CILi2EEENSA_ILi1EEESC_EEEEENS5_IJNSA_ILi256EEESF_NSA_ILi64EEEEEENS_6half_tENS5_IJlSC_lEEESI_SJ_NS4_8TiledMMAINS4_8MMA_AtomIJNS4_26SM100_MMA_F16BF16_2x1SM_SSISI_SI_fLi256ELi256ELNS4_4UMMA5MajorE0ELSO_0ELNSN_7ScaleInE0ELSP_0EEEEEENS4_6LayoutINS5_IJSC_SC_SC_EEENS5_IJNSA_ILi0EEESU_SU_EEEEENS5_IJNS4_10UnderscoreESX_SX_EEEEENS4_18SM100_TMA_2SM_LOADENS4_14ComposedLayoutINS4_7SwizzleILi3ELi4ELi3EEENS4_18smem_ptr_flag_bitsILi16EEENSS_INS5_IJNSA_ILi8EEESG_EEENS5_IJSG_SC_EEEEEEEvNS4_8identityES10_S1A_vS1B_EENS_8epilogue10collective18CollectiveEpilogueINS1D_23Sm100TmaWarpSpecializedILi4ELi2ELi64ELb1ELb0EEEJNS5_IJNSA_ILi128EEESF_SG_EEENS5_IJNSS_IS1I_SC_EENSS_ISG_SC_EEEEESI_SJ_SI_SJ_NS1D_6fusion15FusionCallbacksIS1H_NS1N_17LinearCombinationISI_fSI_fLNS_15FloatRoundStyleE2EEES1J_S1M_JEEENS4_5SM1004TMEM4LOAD26SM100_TMEM_LOAD_32dp32b64xENS4_13SM90_TMA_LOADES1A_NS4_39AutoVectorizingCopyWithAssumedAlignmentILi128EEENS4_14SM90_TMA_STOREES1A_S1Z_S1Z_EEEvvEEEEvNT_6ParamsE,(.L_x_194 - _ZN7cutlass13device_kernelINS_4gemm6kernel13GemmUniversalIN4cute5tupleIJiiiiEEENS1_10collective13CollectiveMmaINS1_35MainloopSm100TmaUmmaWarpSpecializedILi5ELi2ELi2ENS5_IJNS4_1CILi2EEENSA_ILi1EEESC_EEEEENS5_IJNSA_ILi256EEESF_NSA_ILi64EEEEEENS_6half_tENS5_IJlSC_lEEESI_SJ_NS4_8TiledMMAINS4_8MMA_AtomIJNS4_26SM100_MMA_F16BF16_2x1SM_SSISI_SI_fLi256ELi256ELNS4_4UMMA5MajorE0ELSO_0ELNSN_7ScaleInE0ELSP_0EEEEEENS4_6LayoutINS5_IJSC_SC_SC_EEENS5_IJNSA_ILi0EEESU_SU_EEEEENS5_IJNS4_10UnderscoreESX_SX_EEEEENS4_18SM100_TMA_2SM_LOADENS4_14ComposedLayoutINS4_7SwizzleILi3ELi4ELi3EEENS4_18smem_ptr_flag_bitsILi16EEENSS_INS5_IJNSA_ILi8EEESG_EEENS5_IJSG_SC_EEEEEEEvNS4_8identityES10_S1A_vS1B_EENS_8epilogue10collective18CollectiveEpilogueINS1D_23Sm100TmaWarpSpecializedILi4ELi2ELi64ELb1ELb0EEEJNS5_IJNSA_ILi128EEESF_SG_EEENS5_IJNSS_IS1I_SC_EENSS_ISG_SC_EEEEESI_SJ_SI_SJ_NS1D_6fusion15FusionCallbacksIS1H_NS1N_17LinearCombinationISI_fSI_fLNS_15FloatRoundStyleE2EEES1J_S1M_JEEENS4_5SM1004TMEM4LOAD26SM100_TMEM_LOAD_32dp32b64xENS4_13SM90_TMA_LOADES1A_NS4_39AutoVectorizingCopyWithAssumedAlignmentILi128EEENS4_14SM90_TMA_STOREES1A_S1Z_S1Z_EEEvvEEEEvNT_6ParamsE)
        .other          _ZN7cutlass13device_kernelINS_4gemm6kernel13GemmUniversalIN4cute5tupleIJiiiiEEENS1_10collective13CollectiveMmaINS1_35MainloopSm100TmaUmmaWarpSpecializedILi5ELi2ELi2ENS5_IJNS4_1CILi2EEENSA_ILi1EEESC_EEEEENS5_IJNSA_ILi256EEESF_NSA_ILi64EEEEEENS_6half_tENS5_IJlSC_lEEESI_SJ_NS4_8TiledMMAINS4_8MMA_AtomIJNS4_26SM100_MMA_F16BF16_2x1SM_SSISI_SI_fLi256ELi256ELNS4_4UMMA5MajorE0ELSO_0ELNSN_7ScaleInE0ELSP_0EEEEEENS4_6LayoutINS5_IJSC_SC_SC_EEENS5_IJNSA_ILi0EEESU_SU_EEEEENS5_IJNS4_10UnderscoreESX_SX_EEEEENS4_18SM100_TMA_2SM_LOADENS4_14ComposedLayoutINS4_7SwizzleILi3ELi4ELi3EEENS4_18smem_ptr_flag_bitsILi16EEENSS_INS5_IJNSA_ILi8EEESG_EEENS5_IJSG_SC_EEEEEEEvNS4_8identityES10_S1A_vS1B_EENS_8epilogue10collective18CollectiveEpilogueINS1D_23Sm100TmaWarpSpecializedILi4ELi2ELi64ELb1ELb0EEEJNS5_IJNSA_ILi128EEESF_SG_EEENS5_IJNSS_IS1I_SC_EENSS_ISG_SC_EEEEESI_SJ_SI_SJ_NS1D_6fusion15FusionCallbacksIS1H_NS1N_17LinearCombinationISI_fSI_fLNS_15FloatRoundStyleE2EEES1J_S1M_JEEENS4_5SM1004TMEM4LOAD26SM100_TMEM_LOAD_32dp32b64xENS4_13SM90_TMA_LOADES1A_NS4_39AutoVectorizingCopyWithAssumedAlignmentILi128EEENS4_14SM90_TMA_STOREES1A_S1Z_S1Z_EEEvvEEEEvNT_6ParamsE,@"STO_CUDA_ENTRY STV_DEFAULT"
_ZN7cutlass13device_kernelINS_4gemm6kernel13GemmUniversalIN4cute5tupleIJiiiiEEENS1_10collective13CollectiveMmaINS1_35MainloopSm100TmaUmmaWarpSpecializedILi5ELi2ELi2ENS5_IJNS4_1CILi2EEENSA_ILi1EEESC_EEEEENS5_IJNSA_ILi256EEESF_NSA_ILi64EEEEEENS_6half_tENS5_IJlSC_lEEESI_SJ_NS4_8TiledMMAINS4_8MMA_AtomIJNS4_26SM100_MMA_F16BF16_2x1SM_SSISI_SI_fLi256ELi256ELNS4_4UMMA5MajorE0ELSO_0ELNSN_7ScaleInE0ELSP_0EEEEEENS4_6LayoutINS5_IJSC_SC_SC_EEENS5_IJNSA_ILi0EEESU_SU_EEEEENS5_IJNS4_10UnderscoreESX_SX_EEEEENS4_18SM100_TMA_2SM_LOADENS4_14ComposedLayoutINS4_7SwizzleILi3ELi4ELi3EEENS4_18smem_ptr_flag_bitsILi16EEENSS_INS5_IJNSA_ILi8EEESG_EEENS5_IJSG_SC_EEEEEEEvNS4_8identityES10_S1A_vS1B_EENS_8epilogue10collective18CollectiveEpilogueINS1D_23Sm100TmaWarpSpecializedILi4ELi2ELi64ELb1ELb0EEEJNS5_IJNSA_ILi128EEESF_SG_EEENS5_IJNSS_IS1I_SC_EENSS_ISG_SC_EEEEESI_SJ_SI_SJ_NS1D_6fusion15FusionCallbacksIS1H_NS1N_17LinearCombinationISI_fSI_fLNS_15FloatRoundStyleE2EEES1J_S1M_JEEENS4_5SM1004TMEM4LOAD26SM100_TMEM_LOAD_32dp32b64xENS4_13SM90_TMA_LOADES1A_NS4_39AutoVectorizingCopyWithAssumedAlignmentILi128EEENS4_14SM90_TMA_STOREES1A_S1Z_S1Z_EEEvvEEEEvNT_6ParamsE:
[----:B------:R-:W1:Y:S01]  /*0000*/  LDC R1, c[0x0][0x37c] ;  /* 0x0000df00ff017b82 */ /* 0x000e620000000800 */
[----:B------:R-:W2:Y:S01]  /*0010*/  S2R R170, SR_TID.X ;  /* 0x0000000000aa7919 */ /* 0x000ea20000002100 */
[----:B------:R-:W3:Y:S06]  /*0020*/  LDCU.64 UR6, c[0x0][0x890] ;  /* 0x00011200ff0677ac */ /* 0x000eec0008000a00 */
[----:B------:R-:W4:Y:S01]  /*0030*/  S2UR UR37, SR_CgaCtaId ;  /* 0x00000000002579c3 */ /* 0x000f220000008800 */
[----:B------:R-:W-:Y:S02]  /*0040*/  PRMT R155, RZ, 0x7610, R155 ;  /* 0x00007610ff9b7816 */ /* 0x000fe4000000009b */
[----:B------:R-:W-:Y:S01]  /*0050*/  ELECT P1, URZ, PT ;  /* 0x0000000000ff782f */ /* 0x000fe20003820000 */
[----:B------:R-:W1:Y:S01]  /*0060*/  LDCU.64 UR46, c[0x0][0x358] ;  /* 0x00006b00ff2e77ac */ /* 0x000e620008000a00 */
[----:B---3--:R-:W-:-:S04]  /*0070*/  UISETP.NE.U32.AND UP0, UPT, UR6, URZ, UPT ;  /* 0x000000ff0600728c */ /* 0x008fc8000bf05070 */
[----:B------:R-:W-:Y:S02]  /*0080*/  UISETP.NE.AND.EX UP0, UPT, UR7, URZ, UPT, UP0 ;  /* 0x000000ff0700728c */ /* 0x000fe4000bf05300 */
[----:B----4-:R-:W-:Y:S02]  /*0090*/  ULOP3.LUT UR5, UR37, 0x1, URZ, 0xc0, !UPT ;  /* 0x0000000125057892 */ /* 0x010fe4000f8ec0ff */
[----:B------:R-:W-:Y:S01]  /*00a0*/  ULOP3.LUT UR4, UR37, 0x1, URZ, 0x3c, !UPT ;  /* 0x0000000125047892 */ /* 0x000fe2000f8e3cff */
[----:B--2---:R-:W-:-:S05]  /*00b0*/  SHF.R.U32.HI R162, RZ, 0x5, R170 ;  /* 0x00000005ffa27819 */ /* 0x004fca00000116aa */
[----:B------:R-:W2:Y:S02]  /*00c0*/  SHFL.IDX PT, R0, R162, RZ, 0x1f ;  /* 0x00001fffa2007589 */ /* 0x000ea400000e0000 */
[----:B--2---:R-:W-:Y:S01]  /*00d0*/  R2UR UR10, R0 ;  /* 0x00000000000a72ca */ /* 0x004fe200000e0000 */
[----:B-1----:R-:W-:-:S14]  /*00e0*/  BRA.U UP0, `(.L_x_0) ;  /* 0x00000001002c7547 */ /* 0x002fdc000b800000 */
[----:B------:R-:W1:Y:S02]  /*00f0*/  LDCU.64 UR8, c[0x0][0x888] ;  /* 0x00011100ff0877ac */ /* 0x000e640008000a00 */
[----:B-1----:R-:W-:-:S04]  /*0100*/  UISETP.NE.U32.AND UP0, UPT, UR8, URZ, UPT ;  /* 0x000000ff0800728c */ /* 0x002fc8000bf05070 */
[----:B------:R-:W-:-:S09]  /*0110*/  UISETP.NE.AND.EX UP0, UPT, UR9, URZ, UPT, UP0 ;  /* 0x000000ff0900728c */ /* 0x000fd2000bf05300 */
[----:B------:R-:W-:Y:S05]  /*0120*/  BRA.U !UP0, `(.L_x_1) ;  /* 0x0000000108107547 */ /* 0x000fea000b800000 */
[----:B------:R-:W1:Y:S02]  /*0130*/  LDC.64 R2, c[0x0][0x888] ;  /* 0x00022200ff027b82 */ /* 0x000e640000000a00 */
[----:B-1----:R1:W5:Y:S01]  /*0140*/  LDG.E R81, desc[UR46][R2.64] ;  /* 0x0000002e02517981 */ /* 0x002362000c1e1900 */
[----:B------:R-:W-:Y:S01]  /*0150*/  HFMA2 R155, -RZ, RZ, 0, 5.9604644775390625e-08 ;  /* 0x00000001ff9b7431 */ /* 0x000fe200000001ff */
[----:B------:R-:W-:Y:S05]  /*0160*/  BRA `(.L_x_0) ;  /* 0x00000000000c7947 */ /* 0x000fea0003800000 */
.L_x_1:
[----:B------:R-:W1:Y:S01]  /*0170*/  LDCU UR8, c[0x0][0x880] ;  /* 0x00011000ff0877ac */ /* 0x000e620008000800 */
[----:B------:R-:W-:Y:S01]  /*0180*/  HFMA2 R155, -RZ, RZ, 0, 5.9604644775390625e-08 ;  /* 0x00000001ff9b7431 */ /* 0x000fe200000001ff */
[----:B-1----:R-:W-:-:S07]  /*0190*/  MOV R81, UR8 ;  /* 0x0000000800517c02 */ /* 0x002fce0008000f00 */
.L_x_0:
[----:B------:R-:W2:Y:S02]  /*01a0*/  LDCU.64 UR8, c[0x0][0x8b0] ;  /* 0x00011600ff0877ac */ /* 0x000ea40008000a00 */
[----:B--2---:R-:W-:-:S04]  /*01b0*/  UISETP.NE.U32.AND UP0, UPT, UR8, URZ, UPT ;  /* 0x000000ff0800728c */ /* 0x004fc8000bf05070 */
[----:B------:R-:W-:-:S09]  /*01c0*/  UISETP.NE.AND.EX UP0, UPT, UR9, URZ, UPT, UP0 ;  /* 0x000000ff0900728c */ /* 0x000fd2000bf05300 */
[----:B------:R-:W-:Y:S05]  /*01d0*/  BRA.U UP0, `(.L_x_2) ;  /* 0x0000000100247547 */ /* 0x000fea000b800000 */
[----:B------:R-:W2:Y:S02]  /*01e0*/  LDCU.64 UR8, c[0x0][0x8a8] ;  /* 0x00011500ff0877ac */ /* 0x000ea40008000a00 */
[----:B--2---:R-:W-:-:S04]  /*01f0*/  UISETP.NE.U32.AND UP0, UPT, UR8, URZ, UPT ;  /* 0x000000ff0800728c */ /* 0x004fc8000bf05070 */
[----:B------:R-:W-:-:S09]  /*0200*/  UISETP.NE.AND.EX UP0, UPT, UR9, URZ, UPT, UP0 ;  /* 0x000000ff0900728c */ /* 0x000fd2000bf05300 */
[----:B------:R-:W-:Y:S05]  /*0210*/  BRA.U !UP0, `(.L_x_3) ;  /* 0x00000001080c7547 */ /* 0x000fea000b800000 */
[----:B------:R-:W2:Y:S02]  /*0220*/  LDC.64 R78, c[0x0][0x8a8] ;  /* 0x00022a00ff4e7b82 */ /* 0x000ea40000000a00 */
[----:B--2---:R2:W5:Y:S01]  /*0230*/  LDG.E R78, desc[UR46][R78.64] ;  /* 0x0000002e4e4e7981 */ /* 0x004562000c1e1900 */
[----:B------:R-:W-:Y:S05]  /*0240*/  BRA `(.L_x_2) ;  /* 0x0000000000087947 */ /* 0x000fea0003800000 */
.L_x_3:
[----:B------:R-:W2:Y:S02]  /*0250*/  LDCU UR8, c[0x0][0x8a0] ;  /* 0x00011400ff0877ac */ /* 0x000ea40008000800 */
[----:B--2---:R-:W-:Y:S02]  /*0260*/  MOV R78, UR8 ;  /* 0x00000008004e7c02 */ /* 0x004fe40008000f00 */
.L_x_2:
[----:B------:R-:W-:Y:S01]  /*0270*/  IMAD.U32 R0, RZ, RZ, UR10 ;  /* 0x0000000aff007e24 */ /* 0x000fe2000f8e00ff */
[----:B------:R-:W-:Y:S04]  /*0280*/  BSSY.RECONVERGENT B0, `(.L_x_4) ;  /* 0x000000c000007945 */ /* 0x000fe80003800200 */
[C---:B------:R-:W-:Y:S02]  /*0290*/  ISETP.NE.OR P2, PT, R0.reuse, 0x1, !P1 ;  /* 0x000000010000780c */ /* 0x040fe40004f45670 */
[----:B------:R-:W-:-:S11]  /*02a0*/  ISETP.NE.OR P0, PT, R0, 0x3, !P1 ;  /* 0x000000030000780c */ /* 0x000fd60004f05670 */
[----:B------:R-:W-:Y:S05]  /*02b0*/  @P2 BRA `(.L_x_5) ;  /* 0x0000000000202947 */ /* 0x000fea0003800000 */
[----:B------:R-:W3:Y:S02]  /*02c0*/  LDCU.64 UR8, c[0x0][0x348] ;  /* 0x00006900ff0877ac */ /* 0x000ee40008000a00 */
[----:B---3--:R-:W-:Y:S02]  /*02d0*/  UIADD3 UR12, UP1, UPT, UR8, 0x80, URZ ;  /* 0x00000080080c7890 */ /* 0x008fe4000ff3e0ff */
[----:B------:R-:W-:Y:S02]  /*02e0*/  UIADD3 UR8, UP0, UPT, UR8, 0x180, URZ ;  /* 0x0000018008087890 */ /* 0x000fe4000ff1e0ff */
[----:B------:R-:W-:Y:S02]  /*02f0*/  UIADD3.X UR13, UPT, UPT, URZ, UR9, URZ, UP1, !UPT ;  /* 0x00000009ff0d7290 */ /* 0x000fe40008ffe4ff */
[----:B------:R-:W-:-:S07]  /*0300*/  UIADD3.X UR9, UPT, UPT, URZ, UR9, URZ, UP0, !UPT ;  /* 0x00000009ff097290 */ /* 0x000fce00087fe4ff */
[----:B------:R3:W-:Y:S02]  /*0310*/  UTMACCTL.PF [UR12] ;  /* 0x000000000c0079b9 */ /* 0x0007e40008040000 */
[----:B------:R3:W-:Y:S02]  /*0320*/  UTMACCTL.PF [UR8] ;  /* 0x00000000080079b9 */ /* 0x0007e40008040000 */
[----:B---3--:R-:W-:Y:S01]  /*0330*/  NOP ;  /* 0x0000000000007918 */ /* 0x008fe20000000000 */
.L_x_5:
[----:B------:R-:W-:Y:S05]  /*0340*/  BSYNC.RECONVERGENT B0 ;  /* 0x0000000000007941 */ /* 0x000fea0003800200 */
.L_x_4:
[----:B------:R-:W-:Y:S04]  /*0350*/  BSSY.RECONVERGENT B0, `(.L_x_6) ;  /* 0x000000a000007945 */ /* 0x000fe80003800200 */
        /* <DEDUP_REMOVED lines=9> */
.L_x_7:
[----:B------:R-:W-:Y:S05]  /*03f0*/  BSYNC.RECONVERGENT B0 ;  /* 0x0000000000007941 */ /* 0x000fea0003800200 */
.L_x_6:
[----:B------:R-:W3:Y:S01]  /*0400*/  LDCU.64 UR8, c[0x0][0x888] ;  /* 0x00011100ff0877ac */ /* 0x000ee20008000a00 */
[----:B------:R-:W-:Y:S02]  /*0410*/  UISETP.EQ.U32.AND UP1, UPT, UR6, URZ, UPT ;  /* 0x000000ff0600728c */ /* 0x000fe4000bf22070 */
[----:B------:R-:W-:Y:S02]  /*0420*/  UPLOP3.LUT UP5, UPT, UPT, UPT, UPT, 0x80, 0x8 ;  /* 0x000000000008789c */ /* 0x000fe40003faf070 */
[----:B---3--:R-:W-:-:S04]  /*0430*/  UISETP.NE.U32.AND UP0, UPT, UR8, URZ, UPT ;  /* 0x000000ff0800728c */ /* 0x008fc8000bf05070 */
[----:B------:R-:W-:-:S04]  /*0440*/  UISETP.NE.AND.EX UP0, UPT, UR9, URZ, UPT, UP0 ;  /* 0x000000ff0900728c */ /* 0x000fc8000bf05300 */
[----:B------:R-:W-:-:S04]  /*0450*/  UISETP.EQ.OR.EX UP2, UPT, UR7, URZ, !UP0, UP1 ;  /* 0x000000ff0700728c */ /* 0x000fc8000c742710 */
[----:B------:R-:W-:-:S05]  /*0460*/  UP2UR UR50, UPR, URZ, 0x4 ;  /* 0x00000004ff327883 */ /* 0x000fca0008000000 */
[----:B------:R-:W-:Y:S07]  /*0470*/  BRA.U !UP2, `(.L_x_8) ;  /* 0x000000010a207547 */ /* 0x000fee000b800000 */
[----:B------:R-:W-:Y:S01]  /*0480*/  UISETP.NE.U32.AND UP2, UPT, UR6, URZ, UPT ;  /* 0x000000ff0600728c */ /* 0x000fe2000bf45070 */
[----:B-----5:R-:W-:Y:S01]  /*0490*/  FSETP.NEU.AND P0, PT, R81, RZ, PT ;  /* 0x000000ff5100720b */ /* 0x020fe20003f0d000 */
[----:B------:R-:W-:Y:S02]  /*04a0*/  USEL UR6, URZ, 0xffffffff, UP0 ;  /* 0xffffffffff067887 */ /* 0x000fe40008000000 */
[----:B------:R-:W-:-:S10]  /*04b0*/  UISETP.NE.AND.EX UP2, UPT, UR7, URZ, UPT, UP2 ;  /* 0x000000ff0700728c */ /* 0x000fd4000bf45320 */
[----:B------:R-:W-:Y:S01]  /*04c0*/  VOTEU.ANY UP1, P0 ;  /* 0x0000000000ff7886 */ /* 0x000fe20000020100 */
[----:B------:R-:W-:-:S04]  /*04d0*/  @!UP2 USEL UR6, URZ, 0xffffffff, UP1 ;  /* 0xffffffffff06a887 */ /* 0x000fc80008800000 */
[----:B------:R-:W-:-:S04]  /*04e0*/  ULOP3.LUT UR6, UR6, 0x1, URZ, 0xc0, !UPT ;  /* 0x0000000106067892 */ /* 0x000fc8000f8ec0ff */
[----:B------:R-:W-:-:S11]  /*04f0*/  UISETP.NE.U32.AND UP5, UPT, UR6, 0x1, UPT ;  /* 0x000000010600788c */ /* 0x000fd6000bfa5070 */
.L_x_8:
[----:B------:R-:W3:Y:S01]  /*0500*/  SHFL.IDX PT, R0, R162, RZ, 0x1f ;  /* 0x00001fffa2007589 */ /* 0x000ee200000e0000 */
[----:B------:R-:W-:-:S04]  /*0510*/  UISETP.NE.AND UP1, UPT, UR10, 0x2, UPT ;  /* 0x000000020a00788c */ /* 0x000fc8000bf25270 */
[----:B------:R-:W-:Y:S02]  /*0520*/  UISETP.EQ.AND UP2, UPT, UR5, URZ, !UP1 ;  /* 0x000000ff0500728c */ /* 0x000fe4000cf42270 */
[----:B------:R-:W-:-:S04]  /*0530*/  USEL UR6, URZ, 0x1, UP1 ;  /* 0x00000001ff067887 */ /* 0x000fc80008800000 */
[----:B------:R-:W-:Y:S02]  /*0540*/  PLOP3.LUT P5, PT, P1, PT, UP2, 0x80, 0x8 ;  /* 0x000000000008781c */ /* 0x000fe40000faf028 */
[----:B---3--:R-:W-:-:S13]  /*0550*/  ISETP.NE.AND P0, PT, R0, RZ, PT ;  /* 0x000000ff0000720c */ /* 0x008fda0003f05270 */
[----:B------:R-:W-:Y:S05]  /*0560*/  @P0 BRA `(.L_x_9) ;  /* 0x00000000004c0947 */ /* 0x000fea0003800000 */
[----:B------:R-:W-:Y:S01]  /*0570*/  UMOV UR8, 0x400 ;  /* 0x0000040000087882 */ /* 0x000fe20000000000 */
[----:B------:R-:W-:Y:S01]  /*0580*/  UMOV UR7, 0x1 ;  /* 0x0000000100077882 */ /* 0x000fe20000000000 */
[----:B------:R-:W-:Y:S02]  /*0590*/  ULEA UR8, UR37, UR8, 0x18 ;  /* 0x0000000825087291 */ /* 0x000fe4000f8ec0ff */
[----:B------:R-:W-:-:S04]  /*05a0*/  UIADD3 UR12, UPT, UPT, -UR7, 0x100000, URZ ;  /* 0x00100000070c7890 */ /* 0x000fc8000fffe1ff */
[----:B------:R-:W-:Y:S02]  /*05b0*/  USHF.L.U32 UR13, UR12, 0xb, URZ ;  /* 0x0000000b0c0d7899 */ /* 0x000fe400080006ff */
[----:B------:R-:W-:Y:S01]  /*05c0*/  USHF.L.U32 UR12, UR12, 0x1, URZ ;  /* 0x000000010c0c7899 */ /* 0x000fe200080006ff */
[----:B------:R-:W-:Y:S01]  /*05d0*/  ELECT P0, URZ, PT ;  /* 0x0000000000ff782f */ /* 0x000fe20003800000 */
[----:B------:R-:W3:Y:S10]  /*05e0*/  FENCE.VIEW.ASYNC.S ;  /* 0x00000000000073c6 */ /* 0x000ef40000000000 */
[----:B---3--:R3:W4:Y:S01]  /*05f0*/  SYNCS.EXCH.64 URZ, [UR8], UR12 ;  /* 0x0000000c08ff75b2 */ /* 0x0087220008000100 */
[----:B------:R3:W1:Y:S01]  /*0600*/  SYNCS.EXCH.64 URZ, [UR8+0x28], UR12 ;  /* 0x0000280c08ff75b2 */ /* 0x0006620008000100 */
        /* <DEDUP_REMOVED lines=8> */
[----:B------:R-:W-:Y:S01]  /*0690*/  NOP ;  /* 0x0000000000007918 */ /* 0x000fe20000000000 */
.L_x_9:
[----:B------:R-:W2:Y:S01]  /*06a0*/  SHFL.IDX PT, R0, R162, RZ, 0x1f ;  /* 0x00001fffa2007589 */ /* 0x000ea200000e0000 */
[----:B------:R-:W-:Y:S01]  /*06b0*/  NOP ;  /* 0x0000000000007918 */ /* 0x000fe20000000000 */
[----:B--2---:R-:W-:-:S13]  /*06c0*/  ISETP.NE.AND P0, PT, R0, 0x1, PT ;  /* 0x000000010000780c */ /* 0x004fda0003f05270 */
[----:B------:R-:W-:Y:S05]  /*06d0*/  @P0 BRA `(.L_x_10) ;  /* 0x0000000000540947 */ /* 0x000fea0003800000 */
[----:B------:R-:W-:Y:S01]  /*06e0*/  UMOV UR9, 0x400 ;  /* 0x0000040000097882 */ /* 0x000fe20000000000 */
[----:B---3--:R-:W-:Y:S01]  /*06f0*/  UMOV UR8, 0x20 ;  /* 0x0000002000087882 */ /* 0x008fe20000000000 */
[----:B------:R-:W-:Y:S01]  /*0700*/  UMOV UR7, 0x80 ;  /* 0x0000008000077882 */ /* 0x000fe20000000000 */
[----:B------:R-:W-:Y:S02]  /*0710*/  ULEA UR9, UR37, UR9, 0x18 ;  /* 0x0000000925097291 */ /* 0x000fe4000f8ec0ff */
[----:B------:R-:W-:-:S04]  /*0720*/  UIADD3 UR12, UPT, UPT, -UR8, 0x100000, URZ ;  /* 0x00100000080c7890 */ /* 0x000fc8000fffe1ff */
[----:B------:R-:W-:Y:S02]  /*0730*/  USHF.L.U32 UR13, UR12, 0xb, URZ ;  /* 0x0000000b0c0d7899 */ /* 0x000fe400080006ff */
[----:B------:R-:W-:Y:S02]  /*0740*/  USHF.L.U32 UR12, UR12, 0x1, URZ ;  /* 0x000000010c0c7899 */ /* 0x000fe400080006ff */
[----:B------:R-:W-:-:S04]  /*0750*/  UIADD3 UR14, UPT, UPT, -UR7, 0x100000, URZ ;  /* 0x00100000070e7890 */ /* 0x000fc8000fffe1ff */
[----:B------:R-:W-:Y:S02]  /*0760*/  USHF.L.U32 UR15, UR14, 0xb, URZ ;  /* 0x0000000b0e0f7899 */ /* 0x000fe400080006ff */
[----:B------:R-:W-:Y:S01]  /*0770*/  USHF.L.U32 UR14, UR14, 0x1, URZ ;  /* 0x000000010e0e7899 */ /* 0x000fe200080006ff */
[----:B------:R-:W-:Y:S01]  /*0780*/  ELECT P0, URZ, PT ;  /* 0x0000000000ff782f */ /* 0x000fe20003800000 */
[----:B------:R-:W2:Y:S02]  /*0790*/  FENCE.VIEW.ASYNC.S ;  /* 0x00000000000073c6 */ /* 0x000ea40000000000 */
[----:B--2---:R2:W3:Y:S08]  /*07a0*/  SYNCS.EXCH.64 URZ, [UR9+0x50], UR12 ;  /* 0x0000500c09ff75b2 */ /* 0x0044f00008000100 */
        /* <DEDUP_REMOVED lines=8> */
.L_x_10:
[----:B------:R-:W4:Y:S01]  /*0830*/  SHFL.IDX PT, R0, R162, RZ, 0x1f ;  /* 0x00001fffa2007589 */ /* 0x000f2200000e0000 */
[----:B------:R-:W-:Y:S01]  /*0840*/  NOP ;  /* 0x0000000000007918 */ /* 0x000fe20000000000 */
[----:B----4-:R-:W-:-:S13]  /*0850*/  ISETP.NE.AND P0, PT, R0, 0x3, PT ;  /* 0x000000030000780c */ /* 0x010fda0003f05270 */
[----:B------:R-:W-:Y:S05]  /*0860*/  @P0 BRA `(.L_x_11) ;  /* 0x00000000002c0947 */ /* 0x000fea0003800000 */
[----:B---3--:R-:W-:Y:S01]  /*0870*/  UMOV UR8, 0x400 ;  /* 0x0000040000087882 */ /* 0x008fe20000000000 */
[----:B------:R-:W-:Y:S01]  /*0880*/  UMOV UR7, 0x20 ;  /* 0x0000002000077882 */ /* 0x000fe20000000000 */
[----:B------:R-:W-:Y:S02]  /*0890*/  ULEA UR8, UR37, UR8, 0x18 ;  /* 0x0000000825087291 */ /* 0x000fe4000f8ec0ff */
[----:B--2---:R-:W-:-:S04]  /*08a0*/  UIADD3 UR12, UPT, UPT, -UR7, 0x100000, URZ ;  /* 0x00100000070c7890 */ /* 0x004fc8000fffe1ff */
[----:B------:R-:W-:Y:S02]  /*08b0*/  USHF.L.U32 UR13, UR12, 0xb, URZ ;  /* 0x0000000b0c0d7899 */ /* 0x000fe400080006ff */
[----:B------:R-:W-:Y:S01]  /*08c0*/  USHF.L.U32 UR12, UR12, 0x1, URZ ;  /* 0x000000010c0c7899 */ /* 0x000fe200080006ff */
[----:B------:R-:W-:Y:S01]  /*08d0*/  ELECT P0, URZ, PT ;  /* 0x0000000000ff782f */ /* 0x000fe20003800000 */
[----:B------:R-:W2:Y:S10]  /*08e0*/  FENCE.VIEW.ASYNC.S ;  /* 0x00000000000073c6 */ /* 0x000eb40000000000 */
[----:B--2---:R4:W2:Y:S01]  /*08f0*/  SYNCS.EXCH.64 URZ, [UR8+0x90], UR12 ;  /* 0x0000900c08ff75b2 */ /* 0x0048a20008000100 */
[----:B------:R4:W3:Y:S02]  /*0900*/  SYNCS.EXCH.64 URZ, [UR8+0x98], UR12 ;  /* 0x0000980c08ff75b2 */ /* 0x0008e40008000100 */
[----:B----4-:R-:W-:Y:S01]  /*0910*/  NOP ;  /* 0x0000000000007918 */ /* 0x010fe20000000000 */
.L_x_11:
[----:B------:R-:W4:Y:S01]  /*0920*/  SHFL.IDX PT, R0, R162, RZ, 0x1f ;  /* 0x00001fffa2007589 */ /* 0x000f2200000e0000 */
[----:B------:R-:W-:Y:S01]  /*0930*/  NOP ;  /* 0x0000000000007918 */ /* 0x000fe20000000000 */
[----:B----4-:R-:W-:-:S13]  /*0940*/  ISETP.NE.AND P0, PT, R0, 0x4, PT ;  /* 0x000000040000780c */ /* 0x010fda0003f05270 */
[----:B------:R-:W-:Y:S05]  /*0950*/  @P0 BRA `(.L_x_12) ;  /* 0x0000000000480947 */ /* 0x000fea0003800000 */
[----:B--2---:R-:W-:Y:S01]  /*0960*/  UMOV UR9, 0x1e0 ;  /* 0x000001e000097882 */ /* 0x004fe20000000000 */
[----:B---3--:R-:W-:Y:S01]  /*0970*/  UMOV UR8, 0x400 ;  /* 0x0000040000087882 */ /* 0x008fe20000000000 */
[----:B------:R-:W-:Y:S01]  /*0980*/  USEL UR9, UR9, 0x1a0, UP5 ;  /* 0x000001a009097887 */ /* 0x000fe2000a800000 */
        /* <DEDUP_REMOVED lines=10> */
[----:B--2---:R4:W2:Y:S08]  /*0a30*/  SYNCS.EXCH.64 URZ, [UR8+0xa0], UR12 ;  /* 0x0000a00c08ff75b2 */ /* 0x0048b00008000100 */
[----:B------:R4:W3:Y:S01]  /*0a40*/  SYNCS.EXCH.64 URZ, [UR8+0xb0], UR14 ;  /* 0x0000b00e08ff75b2 */ /* 0x0008e20008000100 */
[----:B------:R4:W1:Y:S01]  /*0a50*/  SYNCS.EXCH.64 URZ, [UR8+0xa8], UR12 ;  /* 0x0000a80c08ff75b2 */ /* 0x0008620008000100 */
[----:B------:R4:W1:Y:S02]  /*0a60*/  SYNCS.EXCH.64 URZ, [UR8+0xb8], UR14 ;  /* 0x0000b80e08ff75b2 */ /* 0x0008640008000100 */
[----:B----4-:R-:W-:Y:S01]  /*0a70*/  NOP ;  /* 0x0000000000007918 */ /* 0x010fe20000000000 */
.L_x_12:
[----:B------:R-:W4:Y:S01]  /*0a80*/  SHFL.IDX PT, R0, R162, RZ, 0x1f ;  /* 0x00001fffa2007589 */ /* 0x000f2200000e0000 */
[----:B------:R-:W-:Y:S01]  /*0a90*/  NOP ;  /* 0x0000000000007918 */ /* 0x000fe20000000000 */
[----:B----4-:R-:W-:-:S13]  /*0aa0*/  ISETP.NE.AND P0, PT, R0, 0x5, PT ;  /* 0x000000050000780c */ /* 0x010fda0003f05270 */
[----:B------:R-:W-:Y:S05]  /*0ab0*/  @P0 BRA `(.L_x_13) ;  /* 0x0000000000440947 */ /* 0x000fea0003800000 */
[----:B--2---:R-:W-:Y:S01]  /*0ac0*/  UMOV UR9, 0x400 ;  /* 0x0000040000097882 */ /* 0x004fe20000000000 */
        /* <DEDUP_REMOVED lines=16> */
.L_x_13:
[----:B------:R-:W4:Y:S01]  /*0bd0*/  SHFL.IDX PT, R0, R162, RZ, 0x1f ;  /* 0x00001fffa2007589 */ /* 0x000f2200000e0000 */
[----:B------:R-:W-:Y:S01]  /*0be0*/  ISETP.NE.OR P1, PT, RZ, UR10, !P1 ;  /* 0x0000000aff007c0c */ /* 0x000fe2000cf25670 */
        /* <DEDUP_REMOVED lines=12> */
[----:B------:R4:W3:Y:S01]  /*0cb0*/  SYNCS.EXCH.64 URZ, [UR8+0xf0], UR12 ;  /* 0x0000f00c08ff75b2 */ /* 0x0008e20008000100 */
[----:B------:R4:W1:Y:S01]  /*0cc0*/  SYNCS.EXCH.64 URZ, [UR8+0xe8], UR12 ;  /* 0x0000e80c08ff75b2 */ /* 0x0008620008000100 */
[----:B------:R4:W1:Y:S02]  /*0cd0*/  SYNCS.EXCH.64 URZ, [UR8+0xf8], UR12 ;  /* 0x0000f80c08ff75b2 */ /* 0x0008640008000100 */
[----:B----4-:R-:W-:Y:S01]  /*0ce0*/  NOP ;  /* 0x0000000000007918 */ /* 0x010fe20000000000 */
.L_x_14:
[----:B------:R-:W-:Y:S01]  /*0cf0*/  VOTEU.ALL UP1, P1 ;  /* 0x0000000000ff7886 */ /* 0x000fe20000820000 */
[----:B---3--:R-:W3:Y:S01]  /*0d00*/  LDCU UR8, c[0x0][0x36c] ;  /* 0x00006d80ff0877ac */ /* 0x008ee20008000800 */
[----:B------:R-:W-:Y:S01]  /*0d10*/  NOP ;  /* 0x0000000000007918 */ /* 0x000fe20000000000 */
[----:B------:R-:W-:Y:S01]  /*0d20*/  LOP3.LUT R10, R170, 0x1f, RZ, 0xc0, !PT ;  /* 0x0000001faa0a7812 */ /* 0x000fe200078ec0ff */
[----:B--2---:R-:W-:Y:S01]  /*0d30*/  UMOV UR12, 0x20 ;  /* 0x00000020000c7882 */ /* 0x004fe20000000000 */
[----:B------:R-:W-:Y:S01]  /*0d40*/  @!UP1 UMOV UR7, 0x400 ;  /* 0x0000040000079882 */ /* 0x000fe20000000000 */
[----:B------:R-:W-:-:S04]  /*0d50*/  @!UP1 UIADD3 UR12, UPT, UPT, -UR12, 0x100000, URZ ;  /* 0x001000000c0c9890 */ /* 0x000fc8000fffe1ff */
[----:B------:R-:W-:Y:S02]  /*0d60*/  @!UP1 USHF.L.U32 UR13, UR12, 0xb, URZ ;  /* 0x0000000b0c0d9899 */ /* 0x000fe400080006ff */
[----:B------:R-:W-:Y:S02]  /*0d70*/  @!UP1 USHF.L.U32 UR12, UR12, 0x1, URZ ;  /* 0x000000010c0c9899 */ /* 0x000fe400080006ff */
[----:B------:R-:W-:Y:S01]  /*0d80*/  @!UP1 ULEA UR7, UR37, UR7, 0x18 ;  /* 0x0000000725079291 */ /* 0x000fe2000f8ec0ff */
[----:B------:R-:W-:Y:S01]  /*0d90*/  VOTEU.ALL UP1, P1 ;  /* 0x0000000000ff7886 */ /* 0x000fe20000820000 */
[----:B------:R-:W-:Y:S01]  /*0da0*/  UISETP.NE.AND UP4, UPT, UR10, URZ, UPT ;  /* 0x000000ff0a00728c */ /* 0x000fe2000bf85270 */
[----:B------:R-:W2:Y:S09]  /*0db0*/  FENCE.VIEW.ASYNC.S ;  /* 0x00000000000073c6 */ /* 0x000eb20000000000 */
[----:B--2---:R2:W4:Y:S01]  /*0dc0*/  @!UP1 SYNCS.EXCH.64 URZ, [UR7+0x100], UR12 ;  /* 0x0001000c07ff95b2 */ /* 0x0045220008000100 */
[----:B---3--:R-:W-:-:S09]  /*0dd0*/  UISETP.EQ.U32.AND UP1, UPT, UR8, 0x1, UPT ;  /* 0x000000010800788c */ /* 0x008fd2000bf22070 */
[----:B------:R-:W-:Y:S05]  /*0de0*/  BRA.U !UP1, `(.L_x_15) ;  /* 0x0000000109087547 */ /* 0x000fea000b800000 */
[----:B-1--4-:R-:W-:Y:S01]  /*0df0*/  UCGABAR_ARV ;  /* 0x00000000000079c7 */ /* 0x012fe20008000000 */
[----:B------:R-:W-:Y:S05]  /*0e00*/  BRA `(.L_x_16) ;  /* 0x0000000000047947 */ /* 0x000fea0003800000 */
.L_x_15:
[----:B-1--4-:R-:W-:Y:S01]  /*0e10*/  NOP ;  /* 0x0000000000007918 */ /* 0x012fe20000000000 */
.L_x_16:
[----:B------:R-:W1:Y:S01]  /*0e20*/  S2R R11, SR_CTAID.X ;  /* 0x00000000000b7919 */ /* 0x000e620000002500 */
[----:B------:R-:W-:-:S05]  /*0e30*/  CS2R.32 R156, SR_CgaSize ;  /* 0x00000000009c7805 */ /* 0x000fca0000008a00 */
[----:B------:R-:W-:-:S05]  /*0e40*/  IMAD R156, R156, -0xa0, RZ ;  /* 0xffffff609c9c7824 */ /* 0x000fca00078e02ff */
[----:B------:R-:W-:-:S14]  /*0e50*/  R2UR UR8, R156 ;  /* 0x000000009c0872ca */ /* 0x000fdc00000e0000 */
[----:B------:R-:W3:Y:S01]  /*0e60*/  LDCU UR8, c[0x0][UR8+0x2b0] ;  /* 0x00005600080877ac */ /* 0x000ee20008000800 */
[----:B------:R-:W-:-:S05]  /*0e70*/  CS2R.32 R0, SR_CgaSize ;  /* 0x0000000000007805 */ /* 0x000fca0000008a00 */
[----:B------:R-:W-:-:S06]  /*0e80*/  IMAD R0, R0, -0xa0, RZ ;  /* 0xffffff6000007824 */ /* 0x000fcc00078e02ff */
[----:B------:R-:W4:Y:S01]  /*0e90*/  LDC R0, c[0x0][R0+0x2a0] ;  /* 0x0000a80000007b82 */ /* 0x000f220000000800 */
[----:B------:R-:W-:Y:S01]  /*0ea0*/  PRMT R8, RZ, 0x7610, R8 ;  /* 0x00007610ff087816 */ /* 0x000fe20000000008 */
[----:B------:R-:W3:Y:S01]  /*0eb0*/  S2R R20, SR_CTAID.Y ;  /* 0x0000000000147919 */ /* 0x000ee20000002600 */
[----:B------:R-:W-:-:S05]  /*0ec0*/  CS2R.32 R156, SR_CgaSize ;  /* 0x00000000009c7805 */ /* 0x000fca0000008a00 */
[----:B------:R-:W-:-:S05]  /*0ed0*/  IMAD R156, R156, -0xa0, RZ ;  /* 0xffffff609c9c7824 */ /* 0x000fca00078e02ff */
[----:B--2---:R-:W-:-:S14]  /*0ee0*/  R2UR UR7, R156 ;  /* 0x000000009c0772ca */ /* 0x004fdc00000e0000 */
[----:B------:R-:W2:Y:S01]  /*0ef0*/  LDCU UR7, c[0x0][UR7+0x2b4] ;  /* 0x00005680070777ac */ /* 0x000ea20008000800 */
[----:B------:R-:W-:Y:S01]  /*0f00*/  UISETP.NE.AND UP2, UPT, UR10, 0x2, UPT ;  /* 0x000000020a00788c */ /* 0x000fe2000bf45270 */
[----:B------:R-:W3:Y:S01]  /*0f10*/  LDC R9, c[0x0][0xb24] ;  /* 0x0002c900ff097b82 */ /* 0x000ee20000000800 */
[----:B------:R-:W-:-:S05]  /*0f20*/  CS2R.32 R154, SR_CgaSize ;  /* 0x00000000009a7805 */ /* 0x000fca0000008a00 */
[----:B------:R-:W-:-:S06]  /*0f30*/  IMAD R154, R154, -0xa0, RZ ;  /* 0xffffff609a9a7824 */ /* 0x000fcc00078e02ff */
[----:B------:R-:W4:Y:S08]  /*0f40*/  LDC R154, c[0x0][R154+0x2a4] ;  /* 0x0000a9009a9a7b82 */ /* 0x000f300000000800 */
[----:B------:R-:W4:Y:S01]  /*0f50*/  LDC R72, c[0x0][0xb24] ;  /* 0x0002c900ff487b82 */ /* 0x000f220000000800 */
[----:B-1----:R-:W-:Y:S01]  /*0f60*/  I2FP.F32.U32 R4, R11 ;  /* 0x0000000b00047245 */ /* 0x002fe20000201000 */
[----:B------:R-:W-:-:S06]  /*0f70*/  IMAD.MOV.U32 R21, RZ, RZ, R11 ;  /* 0x000000ffff157224 */ /* 0x000fcc00078e000b */
[----:B------:R-:W1:Y:S01]  /*0f80*/  S2UR UR36, SR_CTAID.Z ;  /* 0x00000000002479c3 */ /* 0x000e620000002700 */
[----:B---3--:R-:W-:Y:S02]  /*0f90*/  ISETP.GE.AND P0, PT, R9, 0x1, PT ;  /* 0x000000010900780c */ /* 0x008fe40003f06270 */
[----:B------:R-:W-:Y:S01]  /*0fa0*/  I2FP.F32.U32 R2, R20 ;  /* 0x0000001400027245 */ /* 0x000fe20000201000 */
[----:B------:R-:W-:-:S04]  /*0fb0*/  FMUL R4, R4, UR8 ;  /* 0x0000000804047c20 */ /* 0x000fc80008400000 */
[----:B--2---:R-:W-:Y:S01]  /*0fc0*/  FMUL R2, R2, UR7 ;  /* 0x0000000702027c20 */ /* 0x004fe20008400000 */
[----:B------:R-:W2:Y:S01]  /*0fd0*/  F2I.U32.TRUNC.NTZ R156, R4 ;  /* 0x00000004009c7305 */ /* 0x000ea2000020f000 */
[----:B------:R-:W3:Y:S07]  /*0fe0*/  LDCU UR7, c[0x0][0xb30] ;  /* 0x00016600ff0777ac */ /* 0x000eee0008000800 */
[----:B------:R-:W1:Y:S01]  /*0ff0*/  F2I.U32.TRUNC.NTZ R3, R2 ;  /* 0x0000000200037305 */ /* 0x000e62000020f000 */
[----:B--2---:R-:W-:-:S04]  /*1000*/  IMAD.MOV R156, RZ, RZ, -R156 ;  /* 0x000000ffff9c7224 */ /* 0x004fc800078e0a9c */
[----:B----4-:R-:W-:Y:S01]  /*1010*/  IMAD R156, R0, R156, R11 ;  /* 0x0000009c009c7224 */ /* 0x010fe200078e020b */
[----:B------:R-:W-:Y:S01]  /*1020*/  PRMT R0, RZ, 0x7610, R0 ;  /* 0x00007610ff007816 */ /* 0x000fe20000000000 */
[----:B---3--:R-:W-:Y:S01]  /*1030*/  UISETP.NE.AND UP3, UPT, UR7, 0x1, UPT ;  /* 0x000000010700788c */ /* 0x008fe2000bf65270 */
[----:B-1----:R-:W-:-:S05]  /*1040*/  IADD3 R3, PT, PT, -R3, RZ, RZ ;  /* 0x000000ff03037210 */ /* 0x002fca0007ffe1ff */
[----:B------:R-:W-:Y:S01]  /*1050*/  IMAD R154, R154, R3, R20 ;  /* 0x000000039a9a7224 */ /* 0x000fe200078e0214 */
[----:B------:R-:W-:Y:S06]  /*1060*/  BRA.U UP4, `(.L_x_17) ;  /* 0x0000000104247547 */ /* 0x000fec000b800000 */
[----:B------:R-:W-:Y:S01]  /*1070*/  ISETP.NE.AND P1, PT, R154, RZ, PT ;  /* 0x000000ff9a00720c */ /* 0x000fe20003f25270 */
[----:B------:R-:W-:Y:S01]  /*1080*/  IMAD.MOV.U32 R0, RZ, RZ, 0x3 ;  /* 0x00000003ff007424 */ /* 0x000fe200078e00ff */
[C---:B------:R-:W-:Y:S02]  /*1090*/  LOP3.LUT R3, R156.reuse, 0xfffffffe, RZ, 0xc0, !PT ;  /* 0xfffffffe9c037812 */ /* 0x040fe400078ec0ff */
[----:B------:R-:W-:Y:S02]  /*10a0*/  ISETP.LT.U32.OR P1, PT, R156, 0x2, !P1 ;  /* 0x000000029c00780c */ /* 0x000fe40004f21470 */
[----:B------:R-:W-:Y:S02]  /*10b0*/  SHF.L.U32 R0, R0, R3, RZ ;  /* 0x0000000300007219 */ /* 0x000fe400000006ff */
[----:B------:R-:W-:Y:S02]  /*10c0*/  SEL R5, RZ, 0x1, !P1 ;  /* 0x00000001ff057807 */ /* 0x000fe40004800000 */
[----:B------:R-:W-:-:S05]  /*10d0*/  SEL R2, RZ, 0x2, !P1 ;  /* 0x00000002ff027807 */ /* 0x000fca0004800000 */
[----:B------:R-:W-:-:S05]  /*10e0*/  IMAD.IADD R2, R5, 0x1, R2 ;  /* 0x0000000105027824 */ /* 0x000fca00078e0202 */
[----:B------:R-:W-:Y:S02]  /*10f0*/  PRMT R8, R2, 0x7610, R8 ;  /* 0x0000761002087816 */ /* 0x000fe40000000008 */
.L_x_17:
[----:B------:R-:W-:Y:S05]  /*1100*/  @!P0 BRA `(.L_x_18) ;  /* 0x0000000000b88947 */ /* 0x000fea0003800000 */
[----:B------:R-:W1:Y:S01]  /*1110*/  LDC.64 R4, c[0x0][0xb18] ;  /* 0x0002c600ff047b82 */ /* 0x000e620000000a00 */
[----:B------:R-:W-:-:S07]  /*1120*/  ISETP.NE.AND P0, PT, R9, 0x1, PT ;  /* 0x000000010900780c */ /* 0x000fce0003f05270 */
[----:B------:R-:W2:Y:S08]  /*1130*/  LDC R14, c[0x0][0xb0c] ;  /* 0x0002c300ff0e7b82 */ /* 0x000eb00000000800 */
[----:B------:R-:W3:Y:S08]  /*1140*/  LDC R13, c[0x0][0x370] ;  /* 0x0000dc00ff0d7b82 */ /* 0x000ef00000000800 */
[----:B------:R-:W4:Y:S01]  /*1150*/  LDC R16, c[0x0][0x374] ;  /* 0x0000dd00ff107b82 */ /* 0x000f220000000800 */
[----:B-1----:R-:W-:-:S07]  /*1160*/  ISETP.NE.AND P1, PT, R4, 0x1, PT ;  /* 0x000000010400780c */ /* 0x002fce0003f25270 */
[----:B------:R-:W3:Y:S01]  /*1170*/  LDC.64 R6, c[0x0][0xb10] ;  /* 0x0002c400ff067b82 */ /* 0x000ee20000000a00 */
[----:B--2---:R-:W-:-:S07]  /*1180*/  ISETP.NE.AND P2, PT, R14, 0x1, PT ;  /* 0x000000010e00780c */ /* 0x004fce0003f45270 */
[----:B------:R-:W1:Y:S08]  /*1190*/  LDC R12, c[0x0][0xb20] ;  /* 0x0002c800ff0c7b82 */ /* 0x000e700000000800 */
[----:B------:R-:W2:Y:S01]  /*11a0*/  LDC.64 R2, c[0x0][0xb28] ;  /* 0x0002ca00ff027b82 */ /* 0x000ea20000000a00 */
[----:B----4-:R-:W-:-:S04]  /*11b0*/  IMAD.HI.U32 R15, R16, R5, RZ ;  /* 0x00000005100f7227 */ /* 0x010fc800078e00ff */
[----:B------:R-:W-:-:S04]  /*11c0*/  IMAD.HI.U32 R5, R20, R5, RZ ;  /* 0x0000000514057227 */ /* 0x000fc800078e00ff */
[----:B---3--:R-:W-:-:S04]  /*11d0*/  IMAD.HI.U32 R18, R13, R6, RZ ;  /* 0x000000060d127227 */ /* 0x008fc800078e00ff */
[C---:B------:R-:W-:Y:S01]  /*11e0*/  IMAD.HI.U32 R22, R11.reuse, R6, RZ ;  /* 0x000000060b167227 */ /* 0x040fe200078e00ff */
[-C--:B------:R-:W-:Y:S02]  /*11f0*/  @P2 SHF.R.U32.HI R13, RZ, R7.reuse, R18 ;  /* 0x00000007ff0d2219 */ /* 0x080fe40000011612 */
[-C--:B-1----:R-:W-:Y:S02]  /*1200*/  @P1 SHF.R.U32.HI R16, RZ, R12.reuse, R15 ;  /* 0x0000000cff101219 */ /* 0x082fe4000001160f */
[----:B------:R-:W-:Y:S02]  /*1210*/  SHF.R.U32.HI R5, RZ, R12, R5 ;  /* 0x0000000cff057219 */ /* 0x000fe40000011605 */
[----:B------:R-:W-:Y:S02]  /*1220*/  SHF.R.U32.HI R22, RZ, R7, R22 ;  /* 0x00000007ff167219 */ /* 0x000fe40000011616 */
[----:B------:R-:W-:Y:S01]  /*1230*/  SEL R5, R20, R5, !P1 ;  /* 0x0000000514057207 */ /* 0x000fe20004800000 */
[----:B--2---:R-:W-:Y:S01]  /*1240*/  IMAD.HI.U32 R18, R16, R2, RZ ;  /* 0x0000000210127227 */ /* 0x004fe200078e00ff */
[----:B------:R-:W-:-:S02]  /*1250*/  SEL R21, R11, R22, !P2 ;  /* 0x000000160b157207 */ /* 0x000fc40005000000 */
[----:B------:R-:W-:Y:S01]  /*1260*/  IADD3 R7, PT, PT, -R5, RZ, RZ ;  /* 0x000000ff05077210 */ /* 0x000fe20007ffe1ff */
[----:B------:R-:W-:Y:S01]  /*1270*/  IMAD.HI.U32 R6, R13, R2, RZ ;  /* 0x000000020d067227 */ /* 0x000fe200078e00ff */
[----:B------:R-:W-:-:S03]  /*1280*/  @P0 SHF.R.U32.HI R16, RZ, R3, R18 ;  /* 0x00000003ff100219 */ /* 0x000fc60000011612 */
[----:B------:R-:W-:Y:S01]  /*1290*/  IMAD R7, R4, R7, R20 ;  /* 0x0000000704077224 */ /* 0x000fe200078e0214 */
[----:B------:R-:W-:Y:S01]  /*12a0*/  @P0 SHF.R.U32.HI R13, RZ, R3, R6 ;  /* 0x00000003ff0d0219 */ /* 0x000fe20000011606 */
[----:B------:R-:W-:-:S04]  /*12b0*/  IMAD R16, R16, R9, RZ ;  /* 0x0000000910107224 */ /* 0x000fc800078e02ff */
[----:B------:R-:W-:Y:S01]  /*12c0*/  IMAD R6, R13, R9, RZ ;  /* 0x000000090d067224 */ /* 0x000fe200078e02ff */
[----:B------:R-:W-:-:S04]  /*12d0*/  ISETP.GE.AND P1, PT, R5, R16, PT ;  /* 0x000000100500720c */ /* 0x000fc80003f26270 */
[----:B------:R-:W-:Y:S01]  /*12e0*/  ISETP.GE.OR P1, PT, R21, R6, P1 ;  /* 0x000000061500720c */ /* 0x000fe20000f26670 */
[----:B------:R-:W-:-:S05]  /*12f0*/  IMAD.HI.U32 R6, R5, R2, RZ ;  /* 0x0000000205067227 */ /* 0x000fca00078e00ff */
[----:B------:R-:W-:-:S04]  /*1300*/  SHF.R.U32.HI R6, RZ, R3, R6 ;  /* 0x00000003ff067219 */ /* 0x000fc80000011606 */
[----:B------:R-:W-:-:S03]  /*1310*/  SEL R6, R5, R6, !P0 ;  /* 0x0000000605067207 */ /* 0x000fc60004000000 */
[----:B------:R-:W-:Y:S01]  /*1320*/  @!P1 IMAD.HI.U32 R12, R21, R2, RZ ;  /* 0x00000002150c9227 */ /* 0x000fe200078e00ff */
[----:B------:R-:W-:-:S04]  /*1330*/  IADD3 R2, PT, PT, -R6, RZ, RZ ;  /* 0x000000ff06027210 */ /* 0x000fc80007ffe1ff */
[----:B------:R-:W-:Y:S01]  /*1340*/  @!P1 SHF.R.U32.HI R12, RZ, R3, R12 ;  /* 0x00000003ff0c9219 */ /* 0x000fe2000001160c */
[----:B------:R-:W-:-:S03]  /*1350*/  IMAD R2, R9, R2, R5 ;  /* 0x0000000209027224 */ /* 0x000fc600078e0205 */
[----:B------:R-:W-:-:S05]  /*1360*/  @!P1 SEL R3, R21, R12, !P0 ;  /* 0x0000000c15039207 */ /* 0x000fca0004000000 */
[--C-:B------:R-:W-:Y:S02]  /*1370*/  @!P1 IMAD.IADD R6, R6, 0x1, -R3.reuse ;  /* 0x0000000106069824 */ /* 0x100fe400078e0a03 */
[----:B------:R-:W-:Y:S01]  /*1380*/  @!P1 IMAD R3, R2, R13, R3 ;  /* 0x0000000d02039224 */ /* 0x000fe200078e0203 */
[----:B------:R-:W-:Y:S01]  /*1390*/  IADD3 R2, PT, PT, -R21, RZ, RZ ;  /* 0x000000ff15027210 */ /* 0x000fe20007ffe1ff */
[----:B------:R-:W-:Y:S02]  /*13a0*/  @!P1 IMAD R5, R6, R9, R21 ;  /* 0x0000000906059224 */ /* 0x000fe400078e0215 */
[----:B------:R-:W-:Y:S02]  /*13b0*/  @!P1 IMAD.MOV.U32 R21, RZ, RZ, R3 ;  /* 0x000000ffff159224 */ /* 0x000fe400078e0003 */
[----:B------:R-:W-:Y:S02]  /*13c0*/  IMAD R2, R14, R2, R11 ;  /* 0x000000020e027224 */ /* 0x000fe400078e020b */
[----:B------:R-:W-:-:S02]  /*13d0*/  IMAD R20, R5, R4, R7 ;  /* 0x0000000405147224 */ /* 0x000fc400078e0207 */
[----:B------:R-:W-:Y:S02]  /*13e0*/  IMAD R21, R21, R14, R2 ;  /* 0x0000000e15157224 */ /* 0x000fe400078e0202 */
.L_x_18:
[----:B------:R-:W-:Y:S05]  /*13f0*/  BRA.U UP3, `(.L_x_19) ;  /* 0x0000000103407547 */ /* 0x000fea000b800000 */
[----:B------:R-:W1:Y:S08]  /*1400*/  LDC.64 R4, c[0x0][0xb10] ;  /* 0x0002c400ff047b82 */ /* 0x000e700000000a00 */
[----:B------:R-:W2:Y:S08]  /*1410*/  LDC.64 R2, c[0x0][0xb18] ;  /* 0x0002c600ff027b82 */ /* 0x000eb00000000a00 */
[----:B------:R-:W3:Y:S08]  /*1420*/  LDC R6, c[0x0][0xb20] ;  /* 0x0002c800ff067b82 */ /* 0x000ef00000000800 */
[----:B------:R-:W4:Y:S01]  /*1430*/  LDC R12, c[0x0][0xb0c] ;  /* 0x0002c300ff0c7b82 */ /* 0x000f220000000800 */
[----:B-1----:R-:W-:-:S05]  /*1440*/  IMAD.HI.U32 R4, R21, R4, RZ ;  /* 0x0000000415047227 */ /* 0x002fca00078e00ff */
[----:B------:R-:W-:Y:S01]  /*1450*/  SHF.R.U32.HI R4, RZ, R5, R4 ;  /* 0x00000005ff047219 */ /* 0x000fe20000011604 */
[----:B--2---:R-:W-:Y:S01]  /*1460*/  IMAD.HI.U32 R3, R20, R3, RZ ;  /* 0x0000000314037227 */ /* 0x004fe200078e00ff */
[----:B------:R-:W-:-:S04]  /*1470*/  ISETP.NE.AND P0, PT, R2, 0x1, PT ;  /* 0x000000010200780c */ /* 0x000fc80003f05270 */
[----:B---3--:R-:W-:-:S04]  /*1480*/  SHF.R.U32.HI R3, RZ, R6, R3 ;  /* 0x00000006ff037219 */ /* 0x008fc80000011603 */
[----:B------:R-:W-:Y:S02]  /*1490*/  SEL R3, R20, R3, !P0 ;  /* 0x0000000314037207 */ /* 0x000fe40004000000 */
[----:B----4-:R-:W-:-:S04]  /*14a0*/  ISETP.NE.AND P1, PT, R12, 0x1, PT ;  /* 0x000000010c00780c */ /* 0x010fc80003f25270 */
[----:B------:R-:W-:-:S05]  /*14b0*/  SEL R6, R21, R4, !P1 ;  /* 0x0000000415067207 */ /* 0x000fca0004800000 */
[----:B------:R-:W-:Y:S02]  /*14c0*/  IMAD.IADD R4, R3, 0x1, -R6 ;  /* 0x0000000103047824 */ /* 0x000fe400078e0a06 */
[----:B------:R-:W-:Y:S02]  /*14d0*/  IMAD.IADD R3, R6, 0x1, -R3 ;  /* 0x0000000106037824 */ /* 0x000fe400078e0a03 */
[----:B------:R-:W-:Y:S02]  /*14e0*/  IMAD R21, R4, R12, R21 ;  /* 0x0000000c04157224 */ /* 0x000fe400078e0215 */
[----:B------:R-:W-:Y:S02]  /*14f0*/  IMAD R20, R3, R2, R20 ;  /* 0x0000000203147224 */ /* 0x000fe400078e0214 */
.L_x_19:
[----:B------:R-:W-:Y:S05]  /*1500*/  BRA.U !UP1, `(.L_x_20) ;  /* 0x00000001090c7547 */ /* 0x000fea000b800000 */
[----:B------:R-:W-:Y:S01]  /*1510*/  UCGABAR_WAIT ;  /* 0x0000000000007dc7 */ /* 0x000fe20008000000 */
[----:B------:R-:W-:Y:S01]  /*1520*/  CCTL.IVALL ;  /* 0x00000000ff00798f */ /* 0x000fe20002000000 */
[----:B------:R-:W-:Y:S05]  /*1530*/  BRA `(.L_x_21) ;  /* 0x0000000000047947 */ /* 0x000fea0003800000 */
.L_x_20:
[----:B------:R-:W-:Y:S06]  /*1540*/  BAR.SYNC.DEFER_BLOCKING 0x0 ;  /* 0x0000000000007b1d */ /* 0x000fec0000010000 */
.L_x_21:
[----:B------:R-:W-:Y:S05]  /*1550*/  BRA.U UP2, `(.L_x_22) ;  /* 0x0000001102cc7547 */ /* 0x000fea000b800000 */
[----:B------:R-:W1:Y:S01]  /*1560*/  LDCU UR4, c[0x0][0x38c] ;  /* 0x00007180ff0477ac */ /* 0x000e620008000800 */
[----:B------:R-:W2:Y:S01]  /*1570*/  LDC R9, c[0x0][0x370] ;  /* 0x0000dc00ff097b82 */ /* 0x000ea20000000800 */
[----:B------:R-:W-:Y:S01]  /*1580*/  IMAD.SHL.U32 R16, R11, 0x80, RZ ;  /* 0x000000800b107824 */ /* 0x000fe200078e00ff */
[----:B------:R-:W-:Y:S01]  /*1590*/  PLOP3.LUT P1, PT, PT, PT, UP5, 0x80, 0x8 ;  /* 0x000000000008781c */ /* 0x000fe20003f2f058 */
[----:B------:R-:W-:Y:S01]  /*15a0*/  HFMA2 R12, -RZ, RZ, 0, 0 ;  /* 0x00000000ff0c7431 */ /* 0x000fe200000001ff */
[----:B------:R-:W-:Y:S01]  /*15b0*/  UISETP.NE.AND UP1, UPT, UR10, URZ, UPT ;  /* 0x000000ff0a00728c */ /* 0x000fe2000bf25270 */
[----:B------:R-:W-:Y:S01]  /*15c0*/  ISETP.NE.AND P4, PT, R10, RZ, P5 ;  /* 0x000000ff0a00720c */ /* 0x000fe20002f85270 */
[----:B------:R-:W-:Y:S01]  /*15d0*/  IMAD.MOV.U32 R15, RZ, RZ, 0x1 ;  /* 0x00000001ff0f7424 */ /* 0x000fe200078e00ff */
[----:B------:R-:W-:Y:S01]  /*15e0*/  PLOP3.LUT P1, PT, P1, PT, PT, 0x8, 0x80 ;  /* 0x000000000080781c */ /* 0x000fe20000f2e170 */
[----:B------:R-:W3:Y:S01]  /*15f0*/  LDC R0, c[0x0][0x374] ;  /* 0x0000dd00ff007b82 */ /* 0x000ee20000000800 */
[----:B------:R-:W-:Y:S01]  /*1600*/  IMAD.MOV.U32 R14, RZ, RZ, RZ ;  /* 0x000000ffff0e7224 */ /* 0x000fe200078e00ff */
[----:B------:R-:W-:Y:S01]  /*1610*/  MOV R8, 0x1 ;  /* 0x0000000100087802 */ /* 0x000fe20000000f00 */
[----:B------:R-:W-:Y:S01]  /*1620*/  IMAD.MOV.U32 R10, RZ, RZ, RZ ;  /* 0x000000ffff0a7224 */ /* 0x000fe200078e00ff */
[----:B------:R-:W-:Y:S01]  /*1630*/  LOP3.LUT R16, R16, 0x80, RZ, 0xc0, !PT ;  /* 0x0000008010107812 */ /* 0x000fe200078ec0ff */
[----:B------:R-:W4:Y:S01]  /*1640*/  LDCU.64 UR14, c[0x0][0x348] ;  /* 0x00006900ff0e77ac */ /* 0x000f220008000a00 */
[----:B-1----:R-:W-:-:S02]  /*1650*/  UIADD3 UR5, UPT, UPT, UR4, 0x3f, URZ ;  /* 0x0000003f04057890 */ /* 0x002fc4000fffe0ff */
[----:B------:R-:W-:Y:S02]  /*1660*/  USEL UR22, UR6, 0x2, UP1 ;  /* 0x0000000206167887 */ /* 0x000fe40008800000 */
[----:B------:R-:W-:Y:S01]  /*1670*/  USHF.R.S32.HI UR7, URZ, 0x1f, UR5 ;  /* 0x0000001fff077899 */ /* 0x000fe20008011405 */
[----:B------:R-:W-:-:S03]  /*1680*/  UMOV UR23, URZ ;  /* 0x000000ff00177c82 */ /* 0x000fc60008000000 */
[----:B------:R-:W-:Y:S02]  /*1690*/  ULEA.HI UR7, UR7, UR5, URZ, 0x6 ;  /* 0x0000000507077291 */ /* 0x000fe4000f8f30ff */
[----:B------:R-:W-:Y:S02]  /*16a0*/  UIADD3 UR5, UPT, UPT, UR4, -0x1, URZ ;  /* 0xffffffff04057890 */ /* 0x000fe4000fffe0ff */
[----:B------:R-:W-:Y:S02]  /*16b0*/  USHF.R.S32.HI UR7, URZ, 0x6, UR7 ;  /* 0x00000006ff077899 */ /* 0x000fe40008011407 */
[----:B------:R-:W-:Y:S02]  /*16c0*/  UISETP.GE.U32.AND UP2, UPT, UR5, -0x7f, UPT ;  /* 0xffffff810500788c */ /* 0x000fe4000bf46070 */
[----:B------:R-:W-:Y:S02]  /*16d0*/  UISETP.LT.U32.AND UP0, UPT, UR7, 0x5, UPT ;  /* 0x000000050700788c */ /* 0x000fe4000bf01070 */
[----:B------:R-:W-:-:S02]  /*16e0*/  UIADD3 UR4, UPT, UPT, UR4, 0x7e, URZ ;  /* 0x0000007e04047890 */ /* 0x000fc4000fffe0ff */
[----:B------:R-:W-:-:S04]  /*16f0*/  USEL UR5, UR7, 0x5, UP0 ;  /* 0x0000000507057887 */ /* 0x000fc80008000000 */
[----:B------:R-:W-:Y:S02]  /*1700*/  UIADD3 UR21, UPT, UPT, UR5, -0x1, URZ ;  /* 0xffffffff05157890 */ /* 0x000fe4000fffe0ff */
[----:B------:R-:W-:Y:S02]  /*1710*/  @UP2 UIADD3 UR21, UPT, UPT, UR5, URZ, URZ ;  /* 0x000000ff05152290 */ /* 0x000fe4000fffe0ff */
[----:B------:R-:W-:Y:S02]  /*1720*/  UIADD3 UR24, UPT, UPT, UR7, -UR5, URZ ;  /* 0x8000000507187290 */ /* 0x000fe4000fffe0ff */
[----:B------:R-:W-:Y:S02]  /*1730*/  UIADD3 UR13, UPT, UPT, UR21, 0x1, URZ ;  /* 0x00000001150d7890 */ /* 0x000fe4000fffe0ff */
[----:B--2-4-:R-:W-:-:S12]  /*1740*/  UIADD3 UR21, UPT, UPT, -UR21, URZ, URZ ;  /* 0x000000ff15157290 */ /* 0x014fd8000fffe1ff */
.L_x_42:
[----:B------:R-:W-:Y:S01]  /*1750*/  UISETP.NE.AND UP0, UPT, UR37, URZ, UPT ;  /* 0x000000ff2500728c */ /* 0x000fe2000bf05270 */
[----:B------:R-:W1:Y:S08]  /*1760*/  S2UR UR37, SR_CgaCtaId ;  /* 0x00000000002579c3 */ /* 0x000e700000008800 */
[----:B------:R-:W-:Y:S05]  /*1770*/  BRA.U UP0, `(.L_x_23) ;  /* 0x0000000100347547 */ /* 0x000fea000b800000 */
[----:B------:R-:W2:Y:S01]  /*1780*/  S2R R2, SR_CgaCtaId ;  /* 0x0000000000027919 */ /* 0x000ea20000008800 */
[----:B------:R-:W-:-:S04]  /*1790*/  MOV R3, 0x400 ;  /* 0x0000040000037802 */ /* 0x000fc80000000f00 */
[----:B--2---:R-:W-:Y:S02]  /*17a0*/  LEA R3, R2, R3, 0x18 ;  /* 0x0000000302037211 */ /* 0x004fe400078ec0ff */
[----:B------:R-:W-:-:S03]  /*17b0*/  SHF.L.U32 R2, R8, 0x1f, RZ ;  /* 0x0000001f08027819 */ /* 0x000fc600000006ff */
[----:B------:R-:W-:-:S04]  /*17c0*/  IMAD R3, R10, 0x8, R3 ;  /* 0x000000080a037824 */ /* 0x000fc800078e0203 */
[----:B------:R-:W2:Y:S02]  /*17d0*/  SYNCS.PHASECHK.TRANS64.TRYWAIT P0, [R3+URZ+0xf0], R2 ;  /* 0x0000f002030075a7 */ /* 0x000ea400080011ff */
[----:B--2---:R-:W-:Y:S05]  /*17e0*/  @!P0 BRA `(.L_x_24) ;  /* 0x0000009c00408947 */ /* 0x004fea0003800000 */
.L_x_148:
[----:B------:R-:W-:Y:S01]  /*17f0*/  VIADD R10, R10, 0x1 ;  /* 0x000000010a0a7836 */ /* 0x000fe20000000000 */
[----:B------:R2:W-:Y:S04]  /*1800*/  SYNCS.ARRIVE.TRANS64.A1T0 RZ, [R3+URZ+0xe0], RZ ;  /* 0x0000e0ff03ff79a7 */ /* 0x0005e800081000ff */
[----:B------:R-:W-:-:S04]  /*1810*/  ISETP.NE.AND P0, PT, R10, 0x2, PT ;  /* 0x000000020a00780c */ /* 0x000fc80003f05270 */
[----:B------:R-:W-:Y:S02]  /*1820*/  SEL R10, R10, RZ, P0 ;  /* 0x000000ff0a0a7207 */ /* 0x000fe40000000000 */
[----:B--2---:R-:W-:-:S04]  /*1830*/  SEL R3, RZ, 0x1, P0 ;  /* 0x00000001ff037807 */ /* 0x004fc80000000000 */
[----:B------:R-:W-:-:S07]  /*1840*/  LOP3.LUT R8, R8, R3, RZ, 0x3c, !PT ;  /* 0x0000000308087212 */ /* 0x000fce00078e3cff */
.L_x_23:
[----:B------:R-:W-:Y:S01]  /*1850*/  UMOV UR6, 0x400 ;  /* 0x0000040000067882 */ /* 0x000fe20000000000 */
[----:B------:R-:W-:Y:S01]  /*1860*/  LEA.HI R3, R21, R21, RZ, 0x1 ;  /* 0x0000001515037211 */ /* 0x000fe200078f08ff */
[----:B-1----:R-:W-:Y:S01]  /*1870*/  ULEA UR6, UR37, UR6, 0x18 ;  /* 0x0000000625067291 */ /* 0x002fe2000f8ec0ff */
[----:B------:R-:W-:Y:S01]  /*1880*/  SHF.L.U32 R2, R15, 0x1f, RZ ;  /* 0x0000001f0f027819 */ /* 0x000fe200000006ff */
[----:B------:R-:W-:Y:S01]  /*1890*/  UISETP.GE.U32.AND UP0, UPT, UR4, 0x7f, UPT ;  /* 0x0000007f0400788c */ /* 0x000fe2000bf06070 */
[C---:B------:R-:W-:Y:S01]  /*18a0*/  R2UR UR9, R16.reuse ;  /* 0x00000000100972ca */ /* 0x040fe200000e0000 */
[----:B------:R-:W-:Y:S01]  /*18b0*/  ULEA UR8, UR23, UR6, 0x3 ;  /* 0x0000000617087291 */ /* 0x000fe2000f8e18ff */
[----:B------:R-:W-:Y:S01]  /*18c0*/  IMAD.SHL.U32 R3, R3, 0x80, RZ ;  /* 0x0000008003037824 */ /* 0x000fe200078e00ff */
[----:B------:R-:W-:Y:S01]  /*18d0*/  R2UR UR11, R16 ;  /* 0x00000000100b72ca */ /* 0x000fe200000e0000 */
[----:B------:R-:W-:-:S03]  /*18e0*/  UMOV UR25, URZ ;  /* 0x000000ff00197c82 */ /* 0x000fc60008000000 */
[----:B------:R-:W-:-:S03]  /*18f0*/  R2UR UR35, R3 ;  /* 0x00000000032372ca */ /* 0x000fc600000e0000 */
[----:B------:R1:W2:Y:S01]  /*1900*/  SYNCS.PHASECHK.TRANS64.TRYWAIT P0, [UR8+0x28], R2 ;  /* 0x00002802ff0075a7 */ /* 0x0002a20008001108 */
[----:B------:R-:W-:-:S09]  /*1910*/  R2UR UR8, R20 ;  /* 0x00000000140872ca */ /* 0x000fd200000e0000 */
[----:B------:R-:W-:-:S04]  /*1920*/  ULOP3.LUT UR35, UR9, 0xffffff00, UR35, 0xf8, !UPT ;  /* 0xffffff0009237892 */ /* 0x000fc8000f8ef823 */
[----:B------:R-:W-:Y:S01]  /*1930*/  ULEA UR11, UR8, UR11, 0x8 ;  /* 0x0000000b080b7291 */ /* 0x000fe2000f8e40ff */
[----:B------:R-:W-:Y:S11]  /*1940*/  BRA.U !UP0, `(.L_x_25) ;  /* 0x0000000108bc7547 */ /* 0x000ff6000b800000 */
[----:B------:R-:W-:Y:S01]  /*1950*/  UMOV UR16, UR21 ;  /* 0x0000001500107c82 */ /* 0x000fe20008000000 */
[----:B------:R-:W-:Y:S01]  /*1960*/  UMOV UR17, UR23 ;  /* 0x0000001700117c82 */ /* 0x000fe20008000000 */
[----:B------:R-:W-:-:S05]  /*1970*/  UMOV UR34, URZ ;  /* 0x000000ff00227c82 */ /* 0x000fca0008000000 */
.L_x_31:
[----:B------:R-:W-:Y:S01]  /*1980*/  ULEA UR33, UR17, UR6, 0x3 ;  /* 0x0000000611217291 */ /* 0x000fe2000f8e18ff */
[----:B------:R-:W-:Y:S01]  /*1990*/  @P5 MOV R3, 0x10000 ;  /* 0x0001000000035802 */ /* 0x000fe20000000f00 */
[----:B-12-4-:R-:W-:Y:S10]  /*19a0*/  @P0 BRA `(.L_x_26) ;  /* 0x00000000000c0947 */ /* 0x016ff40003800000 */
[----:B------:R-:W-:-:S04]  /*19b0*/  SHF.L.U32 R5, R15, 0x1f, RZ ;  /* 0x0000001f0f057819 */ /* 0x000fc800000006ff */
[----:B------:R-:W2:Y:S02]  /*19c0*/  SYNCS.PHASECHK.TRANS64.TRYWAIT P0, [UR33+0x28], R5 ;  /* 0x00002805ff0075a7 */ /* 0x000ea40008001121 */
[----:B--2---:R-:W-:Y:S05]  /*19d0*/  @!P0 BRA `(.L_x_27) ;  /* 0x0000009800d88947 */ /* 0x004fea0003800000 */
.L_x_26:
[----:B------:R2:W-:Y:S01]  /*19e0*/  @P5 SYNCS.ARRIVE.TRANS64 RZ, [UR33], R3 ;  /* 0x00000003ffff59a7 */ /* 0x0005e20008000021 */
[----:B------:R-:W-:Y:S02]  /*19f0*/  ULOP3.LUT UR8, UR22, 0x2, URZ, 0xfc, !UPT ;  /* 0x0000000216087892 */ /* 0x000fe4000f8efcff */
[----:B------:R-:W-:Y:S02]  /*1a00*/  UIADD3 UR16, UPT, UPT, UR16, 0x1, URZ ;  /* 0x0000000110107890 */ /* 0x000fe4000fffe0ff */
[----:B------:R-:W-:Y:S02]  /*1a10*/  UISETP.NE.AND UP0, UPT, UR8, 0x2, UPT ;  /* 0x000000020800788c */ /* 0x000fe4000bf05270 */
[----:B------:R-:W-:-:S07]  /*1a20*/  UISETP.NE.AND UP2, UPT, UR16, 0x1, UPT ;  /* 0x000000011000788c */ /* 0x000fce000bf45270 */
[----:B------:R-:W-:Y:S05]  /*1a30*/  BRA.U UP0, `(.L_x_28) ;  /* 0x0000000100047547 */ /* 0x000fea000b800000 */
[----:B------:R-:W-:Y:S05]  /*1a40*/  BPT.TRAP 0x1 ;  /* 0x000000040000795c */ /* 0x000fea0000300000 */
.L_x_28:
[----:B------:R-:W-:Y:S04]  /*1a50*/  BSSY.RECONVERGENT B0, `(.L_x_29) ;  /* 0x0000003000007945 */ /* 0x000fe80003800200 */
[----:B------:R-:W-:Y:S05]  /*1a60*/  @!P4 BRA `(.L_x_30) ;  /* 0x000000000004c947 */ /* 0x000fea0003800000 */
[----:B------:R-:W-:Y:S05]  /*1a70*/  BPT.TRAP 0x1 ;  /* 0x000000040000795c */ /* 0x000fea0000300000 */
.L_x_30:
[----:B------:R-:W-:Y:S05]  /*1a80*/  BSYNC.RECONVERGENT B0 ;  /* 0x0000000000007941 */ /* 0x000fea0003800200 */
.L_x_29:
[----:B------:R-:W-:Y:S02]  /*1a90*/  UIADD3 UR23, UPT, UPT, UR17, 0x1, URZ ;  /* 0x0000000111177890 */ /* 0x000fe4000fffe0ff */
[----:B------:R-:W-:Y:S02]  /*1aa0*/  UIADD3 UR28, UP1, UPT, UR14, 0x80, URZ ;  /* 0x000000800e1c7890 */ /* 0x000fe4000ff3e0ff */
[----:B------:R-:W-:Y:S02]  /*1ab0*/  UISETP.NE.AND UP0, UPT, UR23, 0x5, UPT ;  /* 0x000000051700788c */ /* 0x000fe4000bf05270 */
[----:B------:R-:W-:Y:S02]  /*1ac0*/  ULOP3.LUT UR33, UR33, 0xfefffff8, URZ, 0xc0, !UPT ;  /* 0xfefffff821217892 */ /* 0x000fe4000f8ec0ff */
[----:B------:R-:W-:Y:S02]  /*1ad0*/  USEL UR9, URZ, 0x1, UP0 ;  /* 0x00000001ff097887 */ /* 0x000fe40008000000 */
[----:B------:R-:W-:-:S02]  /*1ae0*/  USEL UR23, UR23, URZ, UP0 ;  /* 0x000000ff17177287 */ /* 0x000fc40008000000 */
[----:B------:R-:W-:Y:S02]  /*1af0*/  UIADD3 UR26, UP0, UPT, UR14, 0x180, URZ ;  /* 0x000001800e1a7890 */ /* 0x000fe4000ff1e0ff */
[----:B------:R-:W-:Y:S01]  /*1b00*/  ULEA UR8, UR23, UR6, 0x3 ;  /* 0x0000000617087291 */ /* 0x000fe2000f8e18ff */
[----:B------:R-:W-:Y:S01]  /*1b10*/  LOP3.LUT R15, R15, UR9, RZ, 0x3c, !PT ;  /* 0x000000090f0f7c12 */ /* 0x000fe2000f8e3cff */
[----:B------:R-:W-:Y:S02]  /*1b20*/  UIADD3.X UR29, UPT, UPT, URZ, UR15, URZ, UP1, !UPT ;  /* 0x0000000fff1d7290 */ /* 0x000fe40008ffe4ff */
[----:B------:R-:W-:Y:S01]  /*1b30*/  UIADD3.X UR27, UPT, UPT, URZ, UR15, URZ, UP0, !UPT ;  /* 0x0000000fff1b7290 */ /* 0x000fe200087fe4ff */
[----:B-1----:R-:W-:Y:S01]  /*1b40*/  SHF.L.U32 R2, R15, 0x1f, RZ ;  /* 0x0000001f0f027819 */ /* 0x002fe200000006ff */
[----:B------:R-:W-:Y:S01]  /*1b50*/  UMOV UR18, 0x0 ;  /* 0x0000000000127882 */ /* 0x000fe20000000000 */
[----:B------:R-:W-:Y:S01]  /*1b60*/  UMOV UR19, 0x10000000 ;  /* 0x1000000000137882 */ /* 0x000fe20000000000 */
[----:B------:R-:W-:Y:S01]  /*1b70*/  UMOV UR10, UR34 ;  /* 0x00000022000a7c82 */ /* 0x000fe20008000000 */
[----:B------:R4:W1:Y:S01]  /*1b80*/  SYNCS.PHASECHK.TRANS64.TRYWAIT P0, [UR8+0x28], R2 ;  /* 0x00002802ff0075a7 */ /* 0x0008620008001108 */
[----:B------:R-:W-:Y:S01]  /*1b90*/  ULEA UR8, UR17, UR6, 0xe ;  /* 0x0000000611087291 */ /* 0x000fe2000f8e70ff */
[----:B------:R-:W-:Y:S01]  /*1ba0*/  UMOV UR12, UR36 ;  /* 0x00000024000c7c82 */ /* 0x000fe20008000000 */
[----:B------:R-:W-:-:S02]  /*1bb0*/  UMOV UR9, UR33 ;  /* 0x0000002100097c82 */ /* 0x000fc40008000000 */
[----:B------:R-:W-:Y:S02]  /*1bc0*/  UIADD3 UR32, UPT, UPT, UR8, 0x10800, URZ ;  /* 0x0001080008207890 */ /* 0x000fe4000fffe0ff */
[----:B------:R-:W-:Y:S01]  /*1bd0*/  UIADD3 UR8, UPT, UPT, UR8, 0x24800, URZ ;  /* 0x0002480008087890 */ /* 0x000fe2000fffe0ff */
[----:B------:R-:W-:Y:S01]  /*1be0*/  UMOV UR25, UR13 ;  /* 0x0000000d00197c82 */ /* 0x000fe20008000000 */
[----:B------:R-:W-:-:S05]  /*1bf0*/  UMOV UR17, UR23 ;  /* 0x0000001700117c82 */ /* 0x000fca0008000000 */
[----:B------:R2:W-:Y:S02]  /*1c00*/  UTMALDG.3D.2CTA [UR32], [UR28], desc[UR18] ;  /* 0x000012201c0075b4 */ /* 0x0005e40008211000 */
[----:B------:R4:W-:Y:S01]  /*1c10*/  UTMALDG.3D.2CTA [UR8], [UR26], desc[UR18] ;  /* 0x000012081a0075b4 */ /* 0x0009e20008211000 */
[----:B--2---:R-:W-:Y:S01]  /*1c20*/  UIADD3 UR34, UPT, UPT, UR34, 0x40, URZ ;  /* 0x0000004022227890 */ /* 0x004fe2000fffe0ff */
[----:B------:R-:W-:Y:S11]  /*1c30*/  BRA.U UP2, `(.L_x_31) ;  /* 0xfffffffd02507547 */ /* 0x000ff6000b83ffff */
.L_x_25:
[----:B----4-:R-:W-:Y:S01]  /*1c40*/  ULEA UR8, UR23, UR6, 0x3 ;  /* 0x0000000617087291 */ /* 0x010fe2000f8e18ff */
[----:B-1----:R-:W-:Y:S01]  /*1c50*/  SHF.L.U32 R2, R15, 0x1f, RZ ;  /* 0x0000001f0f027819 */ /* 0x002fe200000006ff */
[----:B------:R-:W-:Y:S01]  /*1c60*/  @!P1 SYNCS.ARRIVE.TRANS64.A1T0 RZ, [UR6+0x98], RZ ;  /* 0x000098ffffff99a7 */ /* 0x000fe20008100006 */
[----:B------:R-:W-:-:S06]  /*1c70*/  UISETP.GT.AND UP0, UPT, UR7, UR5, UPT ;  /* 0x000000050700728c */ /* 0x000fcc000bf04270 */
[----:B--2---:R1:W2:Y:S03]  /*1c80*/  SYNCS.PHASECHK.TRANS64.TRYWAIT P0, [UR8+0x28], R2 ;  /* 0x00002802ff0075a7 */ /* 0x0042a60008001108 */
[----:B------:R-:W-:Y:S05]  /*1c90*/  BRA.U !UP0, `(.L_x_32) ;  /* 0x0000000108bc7547 */ /* 0x000fea000b800000 */
[----:B------:R-:W-:Y:S01]  /*1ca0*/  UIADD3 UR26, UPT, UPT, UR24, UR25, URZ ;  /* 0x00000019181a7290 */ /* 0x000fe2000fffe0ff */
[----:B------:R-:W-:-:S11]  /*1cb0*/  UMOV UR27, UR23 ;  /* 0x00000017001b7c82 */ /* 0x000fd60008000000 */
.L_x_38:
[----:B------:R-:W-:Y:S01]  /*1cc0*/  ULEA UR17, UR27, UR6, 0x3 ;  /* 0x000000061b117291 */ /* 0x000fe2000f8e18ff */
[----:B--2---:R-:W-:Y:S01]  /*1cd0*/  @P5 MOV R3, 0x10000 ;  /* 0x0001000000035802 */ /* 0x004fe20000000f00 */
[----:B-12---:R-:W-:Y:S10]  /*1ce0*/  @P0 BRA `(.L_x_33) ;  /* 0x00000000000c0947 */ /* 0x006ff40003800000 */
[----:B------:R-:W-:-:S04]  /*1cf0*/  SHF.L.U32 R5, R15, 0x1f, RZ ;  /* 0x0000001f0f057819 */ /* 0x000fc800000006ff */
[----:B------:R-:W2:Y:S02]  /*1d00*/  SYNCS.PHASECHK.TRANS64.TRYWAIT P0, [UR17+0x28], R5 ;  /* 0x00002805ff0075a7 */ /* 0x000ea40008001111 */
[----:B--2---:R-:W-:Y:S05]  /*1d10*/  @!P0 BRA `(.L_x_34) ;  /* 0x0000009800208947 */ /* 0x004fea0003800000 */
.L_x_33:
[----:B------:R2:W-:Y:S01]  /*1d20*/  @P5 SYNCS.ARRIVE.TRANS64 RZ, [UR17], R3 ;  /* 0x00000003ffff59a7 */ /* 0x0005e20008000011 */
[----:B------:R-:W-:-:S04]  /*1d30*/  ULOP3.LUT UR8, UR22, 0x2, URZ, 0xfc, !UPT ;  /* 0x0000000216087892 */ /* 0x000fc8000f8efcff */
[----:B------:R-:W-:-:S09]  /*1d40*/  UISETP.NE.AND UP0, UPT, UR8, 0x2, UPT ;  /* 0x000000020800788c */ /* 0x000fd2000bf05270 */
[----:B------:R-:W-:Y:S05]  /*1d50*/  BRA.U UP0, `(.L_x_35) ;  /* 0x0000000100047547 */ /* 0x000fea000b800000 */
[----:B------:R-:W-:Y:S05]  /*1d60*/  BPT.TRAP 0x1 ;  /* 0x000000040000795c */ /* 0x000fea0000300000 */
.L_x_35:
[----:B------:R-:W-:Y:S04]  /*1d70*/  BSSY.RECONVERGENT B0, `(.L_x_36) ;  /* 0x0000003000007945 */ /* 0x000fe80003800200 */
[----:B------:R-:W-:Y:S05]  /*1d80*/  @!P4 BRA `(.L_x_37) ;  /* 0x000000000004c947 */ /* 0x000fea0003800000 */
[----:B------:R-:W-:Y:S05]  /*1d90*/  BPT.TRAP 0x1 ;  /* 0x000000040000795c */ /* 0x000fea0000300000 */
.L_x_37:
[----:B------:R-:W-:Y:S05]  /*1da0*/  BSYNC.RECONVERGENT B0 ;  /* 0x0000000000007941 */ /* 0x000fea0003800200 */
.L_x_36:
[----:B------:R-:W-:Y:S02]  /*1db0*/  UIADD3 UR23, UPT, UPT, UR27, 0x1, URZ ;  /* 0x000000011b177890 */ /* 0x000fe4000fffe0ff */
[----:B------:R-:W-:Y:S02]  /*1dc0*/  UIADD3 UR32, UP1, UPT, UR14, 0x80, URZ ;  /* 0x000000800e207890 */ /* 0x000fe4000ff3e0ff */
[----:B------:R-:W-:Y:S02]  /*1dd0*/  UISETP.NE.AND UP0, UPT, UR23, 0x5, UPT ;  /* 0x000000051700788c */ /* 0x000fe4000bf05270 */
[----:B------:R-:W-:Y:S02]  /*1de0*/  USHF.L.U32 UR18, UR25, 0x6, URZ ;  /* 0x0000000619127899 */ /* 0x000fe400080006ff */
[----:B------:R-:W-:Y:S02]  /*1df0*/  USEL UR9, URZ, 0x1, UP0 ;  /* 0x00000001ff097887 */ /* 0x000fe40008000000 */
[----:B------:R-:W-:-:S02]  /*1e00*/  USEL UR23, UR23, URZ, UP0 ;  /* 0x000000ff17177287 */ /* 0x000fc40008000000 */
[----:B------:R-:W-:Y:S02]  /*1e10*/  UIADD3 UR30, UP0, UPT, UR14, 0x180, URZ ;  /* 0x000001800e1e7890 */ /* 0x000fe4000ff1e0ff */
[----:B------:R-:W-:Y:S01]  /*1e20*/  ULEA UR8, UR23, UR6, 0x3 ;  /* 0x0000000617087291 */ /* 0x000fe2000f8e18ff */
[----:B------:R-:W-:Y:S01]  /*1e30*/  LOP3.LUT R15, R15, UR9, RZ, 0x3c, !PT ;  /* 0x000000090f0f7c12 */ /* 0x000fe2000f8e3cff */
[----:B------:R-:W-:Y:S02]  /*1e40*/  ULOP3.LUT UR17, UR17, 0xfefffff8, URZ, 0xc0, !UPT ;  /* 0xfefffff811117892 */ /* 0x000fe4000f8ec0ff */
[----:B------:R-:W-:Y:S01]  /*1e50*/  UIADD3.X UR33, UPT, UPT, URZ, UR15, URZ, UP1, !UPT ;  /* 0x0000000fff217290 */ /* 0x000fe20008ffe4ff */
[----:B-1----:R-:W-:Y:S01]  /*1e60*/  SHF.L.U32 R2, R15, 0x1f, RZ ;  /* 0x0000001f0f027819 */ /* 0x002fe200000006ff */
[----:B------:R-:W-:Y:S01]  /*1e70*/  UIADD3.X UR31, UPT, UPT, URZ, UR15, URZ, UP0, !UPT ;  /* 0x0000000fff1f7290 */ /* 0x000fe200087fe4ff */
[----:B------:R-:W-:Y:S02]  /*1e80*/  UMOV UR28, 0x0 ;  /* 0x00000000001c7882 */ /* 0x000fe40000000000 */
[----:B------:R4:W1:Y:S01]  /*1e90*/  SYNCS.PHASECHK.TRANS64.TRYWAIT P0, [UR8+0x28], R2 ;  /* 0x00002802ff0075a7 */ /* 0x0008620008001108 */
[----:B------:R-:W-:Y:S01]  /*1ea0*/  ULEA UR8, UR27, UR6, 0xe ;  /* 0x000000061b087291 */ /* 0x000fe2000f8e70ff */
[----:B------:R-:W-:Y:S01]  /*1eb0*/  UMOV UR29, 0x10000000 ;  /* 0x10000000001d7882 */ /* 0x000fe20000000000 */
[----:B------:R-:W-:-:S02]  /*1ec0*/  UMOV UR19, UR35 ;  /* 0x0000002300137c82 */ /* 0x000fc40008000000 */
[----:B------:R-:W-:Y:S02]  /*1ed0*/  UIADD3 UR16, UPT, UPT, UR8, 0x10800, URZ ;  /* 0x0001080008107890 */ /* 0x000fe4000fffe0ff */
[----:B------:R-:W-:Y:S01]  /*1ee0*/  UIADD3 UR8, UPT, UPT, UR8, 0x24800, URZ ;  /* 0x0002480008087890 */ /* 0x000fe2000fffe0ff */
[----:B------:R-:W-:Y:S01]  /*1ef0*/  UMOV UR20, UR36 ;  /* 0x0000002400147c82 */ /* 0x000fe20008000000 */
[----:B------:R-:W-:Y:S01]  /*1f00*/  UMOV UR12, UR36 ;  /* 0x00000024000c7c82 */ /* 0x000fe20008000000 */
[----:B------:R-:W-:Y:S01]  /*1f10*/  UMOV UR9, UR17 ;  /* 0x0000001100097c82 */ /* 0x000fe20008000000 */
[----:B------:R-:W-:Y:S01]  /*1f20*/  UMOV UR10, UR18 ;  /* 0x00000012000a7c82 */ /* 0x000fe20008000000 */
[----:B------:R-:W-:Y:S02]  /*1f30*/  UIADD3 UR25, UPT, UPT, UR25, 0x1, URZ ;  /* 0x0000000119197890 */ /* 0x000fe4000fffe0ff */
[----:B------:R4:W-:Y:S01]  /*1f40*/  UTMALDG.3D.2CTA [UR16], [UR32], desc[UR28] ;  /* 0x00001c10200075b4 */ /* 0x0009e20008211000 */
[----:B------:R-:W-:Y:S01]  /*1f50*/  UMOV UR27, UR23 ;  /* 0x00000017001b7c82 */ /* 0x000fe20008000000 */
[----:B------:R-:W-:Y:S01]  /*1f60*/  UISETP.NE.AND UP0, UPT, UR25, UR26, UPT ;  /* 0x0000001a1900728c */ /* 0x000fe2000bf05270 */
[----:B------:R4:W-:Y:S08]  /*1f70*/  UTMALDG.3D.2CTA [UR8], [UR30], desc[UR28] ;  /* 0x00001c081e0075b4 */ /* 0x0009f00008211000 */
[----:B----4-:R-:W-:Y:S05]  /*1f80*/  BRA.U UP0, `(.L_x_38) ;  /* 0xfffffffd004c7547 */ /* 0x010fea000b83ffff */
.L_x_32:
[----:B-1----:R-:W-:Y:S01]  /*1f90*/  LEA R2, R14, UR6, 0x3 ;  /* 0x000000060e027c11 */ /* 0x002fe2000f8e18ff */
[----:B------:R-:W-:Y:S01]  /*1fa0*/  NOP ;  /* 0x0000000000007918 */ /* 0x000fe20000000000 */
[----:B--2---:R-:W-:Y:S02]  /*1fb0*/  SHF.L.U32 R3, R12, 0x1f, RZ ;  /* 0x0000001f0c037819 */ /* 0x004fe400000006ff */
[----:B------:R-:W-:Y:S02]  /*1fc0*/  LEA R4, R14, UR6, 0x4 ;  /* 0x000000060e047c11 */ /* 0x000fe4000f8e20ff */
[----:B------:R-:W1:Y:S02]  /*1fd0*/  SYNCS.PHASECHK.TRANS64.TRYWAIT P0, [R2+URZ+0xa0], R3 ;  /* 0x0000a003020075a7 */ /* 0x000e6400080011ff */
[----:B-1----:R-:W-:Y:S05]  /*1fe0*/  @!P0 BRA `(.L_x_39) ;  /* 0x0000009400848947 */ /* 0x002fea0003800000 */
.L_x_151:
[----:B------:R-:W2:Y:S01]  /*1ff0*/  LDS.128 R4, [R4+0x110] ;  /* 0x0001100004047984 */ /* 0x000ea20000000c00 */
[----:B------:R-:W-:Y:S01]  /*2000*/  ISETP.GE.AND P0, PT, R72, 0x1, PT ;  /* 0x000000014800780c */ /* 0x000fe20003f06270 */
[----:B-1----:R-:W-:Y:S01]  /*2010*/  VIADD R2, R2, 0xb0 ;  /* 0x000000b002027836 */ /* 0x002fe20000000000 */
[----:B------:R-:W-:Y:S01]  /*2020*/  @!PT LDS RZ, [RZ] ;  /* 0x00000000fffff984 */ /* 0x000fe20000000800 */
[----:B------:R-:W-:Y:S01]  /*2030*/  @!PT LDS RZ, [RZ] ;  /* 0x00000000fffff984 */ /* 0x000fe20000000800 */
[----:B------:R-:W-:Y:S01]  /*2040*/  @!PT LDS RZ, [RZ] ;  /* 0x00000000fffff984 */ /* 0x000fe20000000800 */
[----:B------:R-:W-:Y:S01]  /*2050*/  @!PT LDS RZ, [RZ] ;  /* 0x00000000fffff984 */ /* 0x000fe20000000800 */
[----:B------:R1:W-:Y:S06]  /*2060*/  MEMBAR.ALL.CTA ;  /* 0x0000000000007992 */ /* 0x0003ec0000008000 */
[----:B-1----:R-:W1:Y:S01]  /*2070*/  FENCE.VIEW.ASYNC.S ;  /* 0x00000000000073c6 */ /* 0x002e620000000000 */
[----:B------:R-:W-:-:S04]  /*2080*/  PRMT R2, RZ, 0x654, R2 ;  /* 0x00000654ff027816 */ /* 0x000fc80000000002 */
[----:B-1----:R1:W-:Y:S01]  /*2090*/  SYNCS.ARRIVE.TRANS64.RED.A1T0 RZ, [R2+URZ], RZ ;  /* 0x000000ff02ff79a7 */ /* 0x0023e200081004ff */
[----:B--2---:R-:W-:-:S13]  /*20a0*/  LOP3.LUT P2, RZ, R6, 0x1, RZ, 0xc0, !PT ;  /* 0x0000000106ff7812 */ /* 0x004fda000784c0ff */
[----:B------:R-:W-:Y:S01]  /*20b0*/  @P2 SHF.R.U32.HI R3, RZ, 0x10, R5 ;  /* 0x00000010ff032819 */ /* 0x000fe20000011605 */
[----:B------:R-:W-:Y:S01]  /*20c0*/  VOTEU.ANY UP0, P2 ;  /* 0x0000000000ff7886 */ /* 0x000fe20001000100 */
[----:B------:R-:W-:Y:S02]  /*20d0*/  @P2 MOV R13, R4 ;  /* 0x00000004000d2202 */ /* 0x000fe40000000f00 */
[----:B------:R-:W-:Y:S02]  /*20e0*/  @P2 R2UR.BROADCAST UR8, R3 ;  /* 0x00000000030822ca */ /* 0x000fe400008e0000 */
[----:B------:R-:W-:-:S11]  /*20f0*/  @P2 LOP3.LUT R11, R5, 0xffff, RZ, 0xc0, !PT ;  /* 0x0000ffff050b2812 */ /* 0x000fd600078ec0ff */
[----:B------:R-:W-:Y:S01]  /*2100*/  @UP0 UMOV UR36, UR8 ;  /* 0x0000000800240c82 */ /* 0x000fe20008000000 */
[----:B-1----:R-:W-:Y:S05]  /*2110*/  @!P0 BRA `(.L_x_40) ;  /* 0x0000000000b88947 */ /* 0x002fea0003800000 */
[----:B------:R-:W3:Y:S01]  /*2120*/  LDC.64 R4, c[0x0][0xb18] ;  /* 0x0002c600ff047b82 */ /* 0x000ee20000000a00 */
[----:B------:R-:W-:-:S07]  /*2130*/  ISETP.NE.AND P3, PT, R72, 0x1, PT ;  /* 0x000000014800780c */ /* 0x000fce0003f65270 */
[----:B------:R-:W1:Y:S08]  /*2140*/  LDC.64 R6, c[0x0][0xb10] ;  /* 0x0002c400ff067b82 */ /* 0x000e700000000a00 */
[----:B------:R-:W2:Y:S08]  /*2150*/  LDC R17, c[0x0][0xb20] ;  /* 0x0002c800ff117b82 */ /* 0x000eb00000000800 */
[----:B------:R-:W4:Y:S01]  /*2160*/  LDC R18, c[0x0][0xb0c] ;  /* 0x0002c300ff127b82 */ /* 0x000f220000000800 */
[----:B---3--:R-:W-:Y:S01]  /*2170*/  IMAD.HI.U32 R22, R0, R5, RZ ;  /* 0x0000000500167227 */ /* 0x008fe200078e00ff */
[----:B------:R-:W-:-:S06]  /*2180*/  ISETP.NE.AND P0, PT, R4, 0x1, PT ;  /* 0x000000010400780c */ /* 0x000fcc0003f05270 */
[----:B------:R-:W3:Y:S01]  /*2190*/  LDC.64 R2, c[0x0][0xb28] ;  /* 0x0002ca00ff027b82 */ /* 0x000ee20000000a00 */
[----:B-1----:R-:W-:-:S04]  /*21a0*/  IMAD.HI.U32 R20, R9, R6, RZ ;  /* 0x0000000609147227 */ /* 0x002fc800078e00ff */
[----:B------:R-:W-:Y:S01]  /*21b0*/  IMAD.HI.U32 R24, R13, R6, RZ ;  /* 0x000000060d187227 */ /* 0x000fe200078e00ff */
[----:B------:R-:W-:Y:S02]  /*21c0*/  SHF.R.U32.HI R20, RZ, R7, R20 ;  /* 0x00000007ff147219 */ /* 0x000fe40000011614 */
[----:B--2---:R-:W-:Y:S01]  /*21d0*/  SHF.R.U32.HI R19, RZ, R17, R22 ;  /* 0x00000011ff137219 */ /* 0x004fe20000011616 */
[----:B------:R-:W-:Y:S01]  /*21e0*/  IMAD.HI.U32 R22, R11, R5, RZ ;  /* 0x000000050b167227 */ /* 0x000fe200078e00ff */
[----:B------:R-:W-:Y:S02]  /*21f0*/  SHF.R.U32.HI R24, RZ, R7, R24 ;  /* 0x00000007ff187219 */ /* 0x000fe40000011618 */
[----:B------:R-:W-:Y:S02]  /*2200*/  SEL R19, R0, R19, !P0 ;  /* 0x0000001300137207 */ /* 0x000fe40004000000 */
[----:B------:R-:W-:Y:S02]  /*2210*/  SHF.R.U32.HI R22, RZ, R17, R22 ;  /* 0x00000011ff167219 */ /* 0x000fe40000011616 */
[----:B----4-:R-:W-:-:S02]  /*2220*/  ISETP.NE.AND P1, PT, R18, 0x1, PT ;  /* 0x000000011200780c */ /* 0x010fc40003f25270 */
[----:B------:R-:W-:Y:S02]  /*2230*/  SEL R5, R11, R22, !P0 ;  /* 0x000000160b057207 */ /* 0x000fe40004000000 */
[----:B------:R-:W-:Y:S02]  /*2240*/  SEL R21, R9, R20, !P1 ;  /* 0x0000001409157207 */ /* 0x000fe40004800000 */
[----:B------:R-:W-:Y:S01]  /*2250*/  SEL R7, R13, R24, !P1 ;  /* 0x000000180d077207 */ /* 0x000fe20004800000 */
[----:B---3--:R-:W-:Y:S01]  /*2260*/  IMAD.HI.U32 R20, R19, R2, RZ ;  /* 0x0000000213147227 */ /* 0x008fe200078e00ff */
[----:B------:R-:W-:-:S03]  /*2270*/  IADD3 R17, PT, PT, -R5, RZ, RZ ;  /* 0x000000ff05117210 */ /* 0x000fc60007ffe1ff */
        /* <DEDUP_REMOVED lines=11> */
[----:B------:R-:W-:-:S04]  /*2330*/  @!P0 IMAD.HI.U32 R20, R7, R2, RZ ;  /* 0x0000000207148227 */ /* 0x000fc800078e00ff */
[----:B------:R-:W-:Y:S01]  /*2340*/  IMAD.MOV R2, RZ, RZ, -R6 ;  /* 0x000000ffff027224 */ /* 0x000fe200078e0a06 */
[----:B------:R-:W-:-:S03]  /*2350*/  @!P0 SHF.R.U32.HI R20, RZ, R3, R20 ;  /* 0x00000003ff148219 */ /* 0x000fc60000011614 */
[----:B------:R-:W-:Y:S01]  /*2360*/  IMAD R2, R72, R2, R5 ;  /* 0x0000000248027224 */ /* 0x000fe200078e0205 */
        /* <DEDUP_REMOVED lines=9> */
.L_x_40:
[----:B------:R-:W1:Y:S02]  /*2400*/  LDCU UR8, c[0x0][0xb30] ;  /* 0x00016600ff0877ac */ /* 0x000e640008000800 */
[----:B-1----:R-:W-:-:S09]  /*2410*/  UISETP.NE.AND UP0, UPT, UR8, 0x1, UPT ;  /* 0x000000010800788c */ /* 0x002fd2000bf05270 */
[----:B------:R-:W-:Y:S05]  /*2420*/  BRA.U UP0, `(.L_x_41) ;  /* 0x0000000100407547 */ /* 0x000fea000b800000 */
[----:B------:R-:W1:Y:S08]  /*2430*/  LDC.64 R4, c[0x0][0xb10] ;  /* 0x0002c400ff047b82 */ /* 0x000e700000000a00 */
[----:B------:R-:W2:Y:S08]  /*2440*/  LDC.64 R2, c[0x0][0xb18] ;  /* 0x0002c600ff027b82 */ /* 0x000eb00000000a00 */
[----:B------:R-:W4:Y:S08]  /*2450*/  LDC R6, c[0x0][0xb20] ;  /* 0x0002c800ff067b82 */ /* 0x000f300000000800 */
[----:B------:R-:W3:Y:S01]  /*2460*/  LDC R18, c[0x0][0xb0c] ;  /* 0x0002c300ff127b82 */ /* 0x000ee20000000800 */
[----:B-1----:R-:W-:-:S05]  /*2470*/  IMAD.HI.U32 R4, R13, R4, RZ ;  /* 0x000000040d047227 */ /* 0x002fca00078e00ff */
[----:B------:R-:W-:Y:S01]  /*2480*/  SHF.R.U32.HI R4, RZ, R5, R4 ;  /* 0x00000005ff047219 */ /* 0x000fe20000011604 */
[----:B--2---:R-:W-:Y:S01]  /*2490*/  IMAD.HI.U32 R3, R11, R3, RZ ;  /* 0x000000030b037227 */ /* 0x004fe200078e00ff */
[----:B------:R-:W-:-:S04]  /*24a0*/  ISETP.NE.AND P0, PT, R2, 0x1, PT ;  /* 0x000000010200780c */ /* 0x000fc80003f05270 */
[----:B----4-:R-:W-:-:S04]  /*24b0*/  SHF.R.U32.HI R6, RZ, R6, R3 ;  /* 0x00000006ff067219 */ /* 0x010fc80000011603 */
[----:B------:R-:W-:Y:S02]  /*24c0*/  SEL R3, R11, R6, !P0 ;  /* 0x000000060b037207 */ /* 0x000fe40004000000 */
[----:B---3--:R-:W-:-:S04]  /*24d0*/  ISETP.NE.AND P1, PT, R18, 0x1, PT ;  /* 0x000000011200780c */ /* 0x008fc80003f25270 */
[----:B------:R-:W-:-:S05]  /*24e0*/  SEL R4, R13, R4, !P1 ;  /* 0x000000040d047207 */ /* 0x000fca0004800000 */
[----:B------:R-:W-:Y:S02]  /*24f0*/  IMAD.IADD R5, R3, 0x1, -R4 ;  /* 0x0000000103057824 */ /* 0x000fe400078e0a04 */
[----:B------:R-:W-:Y:S02]  /*2500*/  IMAD.IADD R3, R4, 0x1, -R3 ;  /* 0x0000000104037824 */ /* 0x000fe400078e0a03 */
[----:B------:R-:W-:Y:S02]  /*2510*/  IMAD R13, R5, R18, R13 ;  /* 0x00000012050d7224 */ /* 0x000fe400078e020d */
[----:B------:R-:W-:-:S07]  /*2520*/  IMAD R11, R3, R2, R11 ;  /* 0x00000002030b7224 */ /* 0x000fce00078e020b */
.L_x_41:
[----:B------:R-:W-:Y:S01]  /*2530*/  VIADD R14, R14, 0x1 ;  /* 0x000000010e0e7836 */ /* 0x000fe20000000000 */
[----:B------:R-:W-:Y:S01]  /*2540*/  PLOP3.LUT P1, PT, PT, PT, PT, 0x80, 0x8 ;  /* 0x000000000008781c */ /* 0x000fe20003f2f070 */
[----:B------:R-:W-:Y:S02]  /*2550*/  IMAD.IADD R21, R13, 0x1, R156 ;  /* 0x000000010d157824 */ /* 0x000fe400078e029c */
[----:B------:R-:W-:Y:S01]  /*2560*/  IMAD.IADD R20, R11, 0x1, R154 ;  /* 0x000000010b147824 */ /* 0x000fe200078e029a */
[----:B------:R-:W-:-:S04]  /*2570*/  ISETP.NE.AND P0, PT, R14, 0x2, PT ;  /* 0x000000020e00780c */ /* 0x000fc80003f05270 */
[----:B------:R-:W-:Y:S02]  /*2580*/  SEL R3, RZ, 0x1, P0 ;  /* 0x00000001ff037807 */ /* 0x000fe40000000000 */
[----:B------:R-:W-:Y:S02]  /*2590*/  SEL R14, R14, RZ, P0 ;  /* 0x000000ff0e0e7207 */ /* 0x000fe40000000000 */
[----:B------:R-:W-:Y:S01]  /*25a0*/  LOP3.LUT R12, R12, R3, RZ, 0x3c, !PT ;  /* 0x000000030c0c7212 */ /* 0x000fe200078e3cff */
[----:B------:R-:W-:Y:S06]  /*25b0*/  @P2 BRA `(.L_x_42) ;  /* 0xfffffff000642947 */ /* 0x000fec000383ffff */
[----:B------:R-:W-:Y:S01]  /*25c0*/  UIADD3 UR6, UPT, UPT, UR6, 0x28, URZ ;  /* 0x0000002806067890 */ /* 0x000fe2000fffe0ff */
[----:B------:R-:W-:-:S03]  /*25d0*/  SHF.L.U32 R3, R15, 0x1f, RZ ;  /* 0x0000001f0f037819 */ /* 0x000fc600000006ff */
[----:B------:R-:W-:-:S09]  /*25e0*/  ULEA UR4, UR23, UR6, 0x3 ;  /* 0x0000000617047291 */ /* 0x000fd2000f8e18ff */
[----:B------:R-:W1:Y:S02]  /*25f0*/  SYNCS.PHASECHK.TRANS64.TRYWAIT P0, [UR4], R3 ;  /* 0x00000003ff0075a7 */ /* 0x000e640008001104 */
[----:B-1----:R-:W-:Y:S05]  /*2600*/  @!P0 BRA `(.L_x_43) ;  /* 0x0000009000108947 */ /* 0x002fea0003800000 */
.L_x_153:
[----:B------:R-:W-:-:S04]  /*2610*/  UIADD3 UR5, UPT, UPT, UR23, 0x1, URZ ;  /* 0x0000000117057890 */ /* 0x000fc8000fffe0ff */
[----:B------:R-:W-:-:S04]  /*2620*/  UISETP.NE.AND UP0, UPT, UR5, 0x5, UPT ;  /* 0x000000050500788c */ /* 0x000fc8000bf05270 */
[----:B------:R-:W-:Y:S02]  /*2630*/  USEL UR7, URZ, 0x1, UP0 ;  /* 0x00000001ff077887 */ /* 0x000fe40008000000 */
[----:B------:R-:W-:-:S04]  /*2640*/  USEL UR5, UR5, URZ, UP0 ;  /* 0x000000ff05057287 */ /* 0x000fc80008000000 */
[----:B------:R-:W-:Y:S01]  /*2650*/  ULEA UR4, UR5, UR6, 0x3 ;  /* 0x0000000605047291 */ /* 0x000fe2000f8e18ff */
[----:B------:R-:W-:-:S04]  /*2660*/  LOP3.LUT R2, R15, UR7, RZ, 0x3c, !PT ;  /* 0x000000070f027c12 */ /* 0x000fc8000f8e3cff */
[----:B-1----:R-:W-:-:S04]  /*2670*/  SHF.L.U32 R3, R2, 0x1f, RZ ;  /* 0x0000001f02037819 */ /* 0x002fc800000006ff */
[----:B------:R-:W1:Y:S02]  /*2680*/  SYNCS.PHASECHK.TRANS64.TRYWAIT P0, [UR4], R3 ;  /* 0x00000003ff0075a7 */ /* 0x000e640008001104 */
[----:B-1----:R-:W-:Y:S05]  /*2690*/  @!P0 BRA `(.L_x_44) ;  /* 0x0000009000048947 */ /* 0x002fea0003800000 */
.L_x_155:
        /* <DEDUP_REMOVED lines=9> */
.L_x_157:
        /* <DEDUP_REMOVED lines=9> */
.L_x_159:
[----:B------:R-:W-:-:S04]  /*27c0*/  UIADD3 UR5, UPT, UPT, UR5, 0x1, URZ ;  /* 0x0000000105057890 */ /* 0x000fc8000fffe0ff */
[----:B------:R-:W-:-:S04]  /*27d0*/  UISETP.NE.AND UP0, UPT, UR5, 0x5, UPT ;  /* 0x000000050500788c */ /* 0x000fc8000bf05270 */
[----:B------:R-:W-:Y:S02]  /*27e0*/  USEL UR4, URZ, 0x1, UP0 ;  /* 0x00000001ff047887 */ /* 0x000fe40008000000 */
[----:B------:R-:W-:-:S04]  /*27f0*/  USEL UR5, UR5, URZ, UP0 ;  /* 0x000000ff05057287 */ /* 0x000fc80008000000 */
[----:B------:R-:W-:Y:S01]  /*2800*/  ULEA UR5, UR5, UR6, 0x3 ;  /* 0x0000000605057291 */ /* 0x000fe2000f8e18ff */
[----:B-1----:R-:W-:-:S04]  /*2810*/  LOP3.LUT R3, R2, UR4, RZ, 0x3c, !PT ;  /* 0x0000000402037c12 */ /* 0x002fc8000f8e3cff */
[----:B------:R-:W-:Y:S01]  /*2820*/  SHF.L.U32 R3, R3, 0x1f, RZ ;  /* 0x0000001f03037819 */ /* 0x000fe200000006ff */
[----:B---3--:R-:W-:-:S07]  /*2830*/  IMAD.U32 R0, RZ, RZ, UR5 ;  /* 0x00000005ff007e24 */ /* 0x008fce000f8e00ff */
.L_x_47:
[----:B-1----:R1:W2:Y:S02]  /*2840*/  SYNCS.PHASECHK.TRANS64.TRYWAIT P0, [R0+URZ], R3 ;  /* 0x00000003000075a7 */ /* 0x0022a400080011ff */
[----:B--2---:R-:W-:Y:S05]  /*2850*/  @!P0 NANOSLEEP.SYNCS 0x989680 ;  /* 0x009896800000895d */ /* 0x004fea0003900000 */
[----:B------:R-:W2:Y:S02]  /*2860*/  @!P0 SYNCS.PHASECHK.TRANS64 P0, [R0+URZ], R3 ;  /* 0x00000003000085a7 */ /* 0x000ea400080010ff */
[----:B--2---:R-:W-:Y:S05]  /*2870*/  @P0 EXIT ;  /* 0x000000000000094d */ /* 0x004fea0003800000 */
[----:B------:R-:W-:Y:S05]  /*2880*/  BRA `(.L_x_47) ;  /* 0xfffffffc00ec7947 */ /* 0x000fea000383ffff */
.L_x_22:
[----:B------:R-:W-:-:S04]  /*2890*/  UISETP.NE.AND UP1, UPT, UR37, URZ, UPT ;  /* 0x000000ff2500728c */ /* 0x000fc8000bf25270 */
[----:B------:R-:W-:-:S09]  /*28a0*/  UISETP.NE.OR UP1, UPT, UR10, 0x1, UP1 ;  /* 0x000000010a00788c */ /* 0x000fd20008f25670 */
[----:B------:R-:W-:Y:S05]  /*28b0*/  BRA.U UP1, `(.L_x_48) ;  /* 0x00000005014c7547 */ /* 0x000fea000b800000 */
[----:B------:R-:W-:Y:S01]  /*28c0*/  HFMA2 R11, -RZ, RZ, 0, 0 ;  /* 0x00000000ff0b7431 */ /* 0x000fe200000001ff */
[----:B------:R-:W-:Y:S01]  /*28d0*/  ISETP.GE.U32.AND P2, PT, R10, 0x2, PT ;  /* 0x000000020a00780c */ /* 0x000fe20003f46070 */
[----:B------:R-:W-:Y:S01]  /*28e0*/  IMAD.MOV.U32 R12, RZ, RZ, 0x1 ;  /* 0x00000001ff0c7424 */ /* 0x000fe200078e00ff */
[----:B------:R-:W-:Y:S01]  /*28f0*/  CS2R R8, SRZ ;  /* 0x0000000000087805 */ /* 0x000fe2000001ff00 */
[----:B------:R-:W-:Y:S01]  /*2900*/  IMAD.MOV.U32 R3, RZ, RZ, RZ ;  /* 0x000000ffff037224 */ /* 0x000fe200078e00ff */
[----:B------:R-:W-:Y:S01]  /*2910*/  UMOV UR4, 0x400 ;  /* 0x0000040000047882 */ /* 0x000fe20000000000 */
[----:B------:R-:W-:Y:S01]  /*2920*/  UMOV UR6, URZ ;  /* 0x000000ff00067c82 */ /* 0x000fe20008000000 */
[----:B------:R-:W-:-:S12]  /*2930*/  ULEA UR37, UR37, UR4, 0x18 ;  /* 0x0000000425257291 */ /* 0x000fd8000f8ec0ff */
.L_x_52:
[----:B------:R-:W-:Y:S02]  /*2940*/  LEA R0, R3, UR37, 0x3 ;  /* 0x0000002503007c11 */ /* 0x000fe4000f8e18ff */
[----:B------:R-:W-:-:S03]  /*2950*/  SHF.L.U32 R5, R8, 0x1f, RZ ;  /* 0x0000001f08057819 */ /* 0x000fc600000006ff */
[----:B------:R-:W-:Y:S01]  /*2960*/  VIADD R4, R0, 0xf0 ;  /* 0x000000f000047836 */ /* 0x000fe20000000000 */
[----:B------:R-:W1:Y:S02]  /*2970*/  SYNCS.PHASECHK.TRANS64.TRYWAIT P0, [R0+URZ+0xe0], R5 ;  /* 0x0000e005000075a7 */ /* 0x000e6400080011ff */
[----:B-1----:R-:W-:Y:S05]  /*2980*/  @!P0 BRA `(.L_x_49) ;  /* 0x0000008c00908947 */ /* 0x002fea0003800000 */
.L_x_160:
[----:B------:R-:W-:Y:S01]  /*2990*/  ULEA UR5, UR6, UR37, 0x3 ;  /* 0x0000002506057291 */ /* 0x000fe2000f8e18ff */
[----:B------:R-:W-:Y:S01]  /*29a0*/  PRMT R4, RZ, 0x654, R4 ;  /* 0x00000654ff047816 */ /* 0x000fe20000000004 */
[----:B-1----:R-:W-:Y:S01]  /*29b0*/  @!P2 IMAD.MOV.U32 R5, RZ, RZ, 0x10 ;  /* 0x00000010ff05a424 */ /* 0x002fe200078e00ff */
[----:B------:R-:W-:Y:S01]  /*29c0*/  SHF.L.U32 R7, R12, 0x1f, RZ ;  /* 0x0000001f0c077819 */ /* 0x000fe200000006ff */
[----:B------:R-:W-:Y:S01]  /*29d0*/  UIADD3 UR4, UPT, UPT, UR5, 0xa0, URZ ;  /* 0x000000a005047890 */ /* 0x000fe2000fffe0ff */
[----:B------:R1:W-:Y:S05]  /*29e0*/  SYNCS.ARRIVE.TRANS64.RED.A1T0 RZ, [R4+URZ], RZ ;  /* 0x000000ff04ff79a7 */ /* 0x0003ea00081004ff */
[----:B------:R-:W-:Y:S01]  /*29f0*/  IMAD.U32 R13, RZ, RZ, UR4 ;  /* 0x00000004ff0d7e24 */ /* 0x000fe2000f8e00ff */
[----:B------:R-:W2:Y:S04]  /*2a00*/  SYNCS.PHASECHK.TRANS64.TRYWAIT P0, [UR5+0xb0], R7 ;  /* 0x0000b007ff0075a7 */ /* 0x000ea80008001105 */
[----:B------:R-:W-:Y:S01]  /*2a10*/  PRMT R13, R10, 0x654, R13 ;  /* 0x000006540a0d7816 */ /* 0x000fe2000000000d */
[----:B-12---:R-:W-:Y:S06]  /*2a20*/  @!P0 BRA `(.L_x_50) ;  /* 0x0000008c007c8947 */ /* 0x006fec0003800000 */
.L_x_162:
[----:B------:R-:W-:Y:S01]  /*2a30*/  ULEA UR4, UR6, UR37, 0x4 ;  /* 0x0000002506047291 */ /* 0x000fe2000f8e20ff */
[----:B------:R-:W-:Y:S01]  /*2a40*/  SEL R2, R13, R2, !P2 ;  /* 0x000000020d027207 */ /* 0x000fe20005000000 */
[----:B------:R-:W-:Y:S01]  /*2a50*/  UIADD3 UR5, UPT, UPT, UR5, 0xa0, URZ ;  /* 0x000000a005057890 */ /* 0x000fe2000fffe0ff */
[----:B-1----:R-:W-:Y:S01]  /*2a60*/  LEA R0, R11, UR37, 0x3 ;  /* 0x000000250b007c11 */ /* 0x002fe2000f8e18ff */
[----:B------:R-:W-:Y:S01]  /*2a70*/  UIADD3 UR4, UPT, UPT, UR4, 0x110, URZ ;  /* 0x0000011004047890 */ /* 0x000fe2000fffe0ff */
[----:B------:R1:W-:Y:S01]  /*2a80*/  @!P2 SYNCS.ARRIVE.TRANS64.RED RZ, [R2+URZ], R5 ;  /* 0x0000000502ffa9a7 */ /* 0x0003e200080004ff */
[----:B------:R-:W-:Y:S01]  /*2a90*/  UIADD3 UR6, UPT, UPT, UR6, 0x1, URZ ;  /* 0x0000000106067890 */ /* 0x000fe2000fffe0ff */
[----:B------:R-:W-:-:S03]  /*2aa0*/  VIADD R3, R3, 0x1 ;  /* 0x0000000103037836 */ /* 0x000fc60000000000 */
[----:B------:R-:W-:Y:S02]  /*2ab0*/  UISETP.NE.AND UP0, UPT, UR6, 0x2, UPT ;  /* 0x000000020600788c */ /* 0x000fe4000bf05270 */
[----:B------:R-:W-:Y:S01]  /*2ac0*/  ISETP.NE.AND P0, PT, R3, 0x2, PT ;  /* 0x000000020300780c */ /* 0x000fe20003f05270 */
[----:B------:R-:W-:Y:S06]  /*2ad0*/  UGETNEXTWORKID.BROADCAST [UR4], [UR5] ;  /* 0x00000000040073ca */ /* 0x000fec0008000100 */
[----:B------:R-:W-:Y:S02]  /*2ae0*/  USEL UR4, URZ, 0x1, UP0 ;  /* 0x00000001ff047887 */ /* 0x000fe40008000000 */
[----:B------:R-:W-:-:S04]  /*2af0*/  USEL UR6, UR6, URZ, UP0 ;  /* 0x000000ff06067287 */ /* 0x000fc80008000000 */
[----:B------:R-:W-:Y:S02]  /*2b00*/  LOP3.LUT R12, R12, UR4, RZ, 0x3c, !PT ;  /* 0x000000040c0c7c12 */ /* 0x000fe4000f8e3cff */
[----:B-1----:R-:W-:-:S04]  /*2b10*/  SHF.L.U32 R5, R9, 0x1f, RZ ;  /* 0x0000001f09057819 */ /* 0x002fc800000006ff */
[----:B------:R-:W1:Y:S02]  /*2b20*/  SYNCS.PHASECHK.TRANS64.TRYWAIT P1, [R0+URZ+0xa0], R5 ;  /* 0x0000a005000075a7 */ /* 0x000e6400080211ff */
[----:B-1----:R-:W-:Y:S05]  /*2b30*/  @!P1 BRA `(.L_x_51) ;  /* 0x0000008c00509947 */ /* 0x002fea0003800000 */
.L_x_163:
[----:B------:R-:W-:Y:S01]  /*2b40*/  LEA R4, R11, UR37, 0x4 ;  /* 0x000000250b047c11 */ /* 0x000fe2000f8e20ff */
[----:B-1----:R-:W-:Y:S01]  /*2b50*/  VIADD R0, R0, 0xb0 ;  /* 0x000000b000007836 */ /* 0x002fe20000000000 */
[----:B------:R-:W-:Y:S01]  /*2b60*/  SEL R3, R3, RZ, P0 ;  /* 0x000000ff03037207 */ /* 0x000fe20000000000 */
[----:B------:R-:W-:-:S03]  /*2b70*/  VIADD R11, R11, 0x1 ;  /* 0x000000010b0b7836 */ /* 0x000fc60000000000 */
[----:B------:R-:W1:Y:S01]  /*2b80*/  LDS.128 R4, [R4+0x110] ;  /* 0x0001100004047984 */ /* 0x000e620000000c00 */
[----:B------:R-:W-:Y:S02]  /*2b90*/  PRMT R0, RZ, 0x654, R0 ;  /* 0x00000654ff007816 */ /* 0x000fe40000000000 */
[C---:B------:R-:W-:Y:S01]  /*2ba0*/  ISETP.NE.AND P1, PT, R11.reuse, 0x2, PT ;  /* 0x000000020b00780c */ /* 0x040fe20003f25270 */
[----:B------:R-:W-:Y:S01]  /*2bb0*/  @!PT LDS RZ, [RZ] ;  /* 0x00000000fffff984 */ /* 0x000fe20000000800 */
[----:B------:R-:W-:Y:S01]  /*2bc0*/  @!PT LDS RZ, [RZ] ;  /* 0x00000000fffff984 */ /* 0x000fe20000000800 */
[----:B------:R-:W-:Y:S01]  /*2bd0*/  @!PT LDS RZ, [RZ] ;  /* 0x00000000fffff984 */ /* 0x000fe20000000800 */
[----:B------:R-:W-:Y:S01]  /*2be0*/  @!PT LDS RZ, [RZ] ;  /* 0x00000000fffff984 */ /* 0x000fe20000000800 */
[----:B------:R2:W-:Y:S06]  /*2bf0*/  MEMBAR.ALL.CTA ;  /* 0x0000000000007992 */ /* 0x0005ec0000008000 */
[----:B--2---:R-:W2:Y:S01]  /*2c00*/  FENCE.VIEW.ASYNC.S ;  /* 0x00000000000073c6 */ /* 0x004ea20000000000 */
[----:B------:R-:W-:Y:S01]  /*2c10*/  SEL R11, R11, RZ, P1 ;  /* 0x000000ff0b0b7207 */ /* 0x000fe20000800000 */
[----:B--2---:R2:W-:Y:S01]  /*2c20*/  SYNCS.ARRIVE.TRANS64.RED.A1T0 RZ, [R0+URZ], RZ ;  /* 0x000000ff00ff79a7 */ /* 0x0045e200081004ff */
[----:B-1----:R-:W-:-:S02]  /*2c30*/  LOP3.LUT P3, RZ, R6, 0x1, RZ, 0xc0, !PT ;  /* 0x0000000106ff7812 */ /* 0x002fc4000786c0ff */
[----:B------:R-:W-:-:S04]  /*2c40*/  SEL R5, RZ, 0x1, P0 ;  /* 0x00000001ff057807 */ /* 0x000fc80000000000 */
[----:B------:R-:W-:Y:S02]  /*2c50*/  LOP3.LUT R8, R8, R5, RZ, 0x3c, !PT ;  /* 0x0000000508087212 */ /* 0x000fe400078e3cff */
[----:B--2---:R-:W-:-:S04]  /*2c60*/  SEL R0, RZ, 0x1, P1 ;  /* 0x00000001ff007807 */ /* 0x004fc80000800000 */
[----:B------:R-:W-:Y:S01]  /*2c70*/  LOP3.LUT R9, R9, R0, RZ, 0x3c, !PT ;  /* 0x0000000009097212 */ /* 0x000fe200078e3cff */
[----:B------:R-:W-:Y:S06]  /*2c80*/  @P3 BRA `(.L_x_52) ;  /* 0xfffffffc002c3947 */ /* 0x000fec000383ffff */
[----:B------:R-:W-:Y:S01]  /*2c90*/  ULEA UR5, UR6, UR37, 0x3 ;  /* 0x0000002506057291 */ /* 0x000fe2000f8e18ff */
[----:B------:R-:W-:-:S08]  /*2ca0*/  SHF.L.U32 R3, R12, 0x1f, RZ ;  /* 0x0000001f0c037819 */ /* 0x000fd000000006ff */
[----:B------:R-:W1:Y:S02]  /*2cb0*/  SYNCS.PHASECHK.TRANS64 P0, [UR5+0xb0], R3 ;  /* 0x0000b003ff0075a7 */ /* 0x000e640008001005 */
[----:B-1----:R-:W-:Y:S05]  /*2cc0*/  @P0 BRA `(.L_x_53) ;  /* 0x0000000000080947 */ /* 0x002fea0003800000 */
[----:B------:R-:W1:Y:S02]  /*2cd0*/  SYNCS.PHASECHK.TRANS64.TRYWAIT P0, [UR5+0xb0], R3 ;  /* 0x0000b003ff0075a7 */ /* 0x000e640008001105 */
[----:B-1----:R-:W-:Y:S05]  /*2ce0*/  @!P0 BRA `(.L_x_54) ;  /* 0x0000008800f88947 */ /* 0x002fea0003800000 */
.L_x_53:
[----:B------:R-:W-:-:S04]  /*2cf0*/  UIADD3 UR4, UPT, UPT, UR6, 0x1, URZ ;  /* 0x0000000106047890 */ /* 0x000fc8000fffe0ff */
[----:B------:R-:W-:-:S04]  /*2d00*/  UISETP.NE.AND UP0, UPT, UR4, 0x2, UPT ;  /* 0x000000020400788c */ /* 0x000fc8000bf05270 */
[----:B------:R-:W-:Y:S02]  /*2d10*/  USEL UR7, URZ, 0x1, UP0 ;  /* 0x00000001ff077887 */ /* 0x000fe40008000000 */
[----:B------:R-:W-:-:S04]  /*2d20*/  USEL UR4, UR4, URZ, UP0 ;  /* 0x000000ff04047287 */ /* 0x000fc80008000000 */
[----:B------:R-:W-:Y:S01]  /*2d30*/  ULEA UR4, UR4, UR37, 0x3 ;  /* 0x0000002504047291 */ /* 0x000fe2000f8e18ff */
[----:B-1----:R-:W-:-:S04]  /*2d40*/  LOP3.LUT R3, R12, UR7, RZ, 0x3c, !PT ;  /* 0x000000070c037c12 */ /* 0x002fc8000f8e3cff */
[----:B------:R-:W-:-:S04]  /*2d50*/  SHF.L.U32 R0, R3, 0x1f, RZ ;  /* 0x0000001f03007819 */ /* 0x000fc800000006ff */
[----:B------:R-:W1:Y:S02]  /*2d60*/  SYNCS.PHASECHK.TRANS64 P0, [UR4+0xb0], R0 ;  /* 0x0000b000ff0075a7 */ /* 0x000e640008001004 */
[----:B-1----:R-:W-:Y:S05]  /*2d70*/  @P0 EXIT ;  /* 0x000000000000094d */ /* 0x002fea0003800000 */
[----:B------:R-:W-:Y:S02]  /*2d80*/  SHF.L.U32 R3, R3, 0x1f, RZ ;  /* 0x0000001f03037819 */ /* 0x000fe400000006ff */
[----:B------:R-:W-:-:S07]  /*2d90*/  MOV R0, UR4 ;  /* 0x0000000400007c02 */ /* 0x000fce0008000f00 */
.L_x_55:
[----:B-1----:R1:W2:Y:S02]  /*2da0*/  SYNCS.PHASECHK.TRANS64.TRYWAIT P0, [R0+URZ+0xb0], R3 ;  /* 0x0000b003000075a7 */ /* 0x0022a400080011ff */
[----:B--2---:R-:W-:Y:S05]  /*2db0*/  @!P0 NANOSLEEP.SYNCS 0x989680 ;  /* 0x009896800000895d */ /* 0x004fea0003900000 */
[----:B------:R-:W2:Y:S02]  /*2dc0*/  @!P0 SYNCS.PHASECHK.TRANS64 P0, [R0+URZ+0xb0], R3 ;  /* 0x0000b003000085a7 */ /* 0x000ea400080010ff */
[----:B--2---:R-:W-:Y:S05]  /*2dd0*/  @P0 EXIT ;  /* 0x000000000000094d */ /* 0x004fea0003800000 */
[----:B------:R-:W-:Y:S05]  /*2de0*/  BRA `(.L_x_55) ;  /* 0xfffffffc00ec7947 */ /* 0x000fea000383ffff */
.L_x_48:
[----:B------:R-:W-:Y:S05]  /*2df0*/  BRA.U UP4, `(.L_x_56) ;  /* 0x0000001104907547 */ /* 0x000fea000b800000 */
[----:B------:R-:W-:Y:S01]  /*2e00*/  UMOV UR6, 0x40 ;  /* 0x0000004000067882 */ /* 0x000fe20000000000 */
[----:B------:R-:W-:Y:S01]  /*2e10*/  NOP ;  /* 0x0000000000007918 */ /* 0x000fe20000000000 */
[----:B------:R-:W-:Y:S01]  /*2e20*/  ULEA UR6, UR37, UR6, 0x18 ;  /* 0x0000000625067291 */ /* 0x000fe2000f8ec0ff */
[----:B------:R-:W-:Y:S02]  /*2e30*/  UMOV UR7, 0x400 ;  /* 0x0000040000077882 */ /* 0x000fe40000000000 */
[----:B------:R-:W-:-:S06]  /*2e40*/  ULEA UR37, UR37, UR7, 0x18 ;  /* 0x0000000725257291 */ /* 0x000fcc000f8ec0ff */
[----:B------:R-:W1:Y:S02]  /*2e50*/  LDS.U8 R2, [UR6+0x1c] ;  /* 0x00001c06ff027984 */ /* 0x000e640008000000 */
[----:B-1----:R-:W-:-:S13]  /*2e60*/  ISETP.NE.AND P0, PT, R2, RZ, PT ;  /* 0x000000ff0200720c */ /* 0x002fda0003f05270 */
[----:B------:R-:W-:Y:S05]  /*2e70*/  @P0 BRA `(.L_x_57) ;  /* 0x0000000400080947 */ /* 0x000fea0003800000 */
[----:B------:R-:W-:Y:S02]  /*2e80*/  UISETP.NE.U32.AND UP0, UPT, UR5, 0x1, UPT ;  /* 0x000000010500788c */ /* 0x000fe4000bf05070 */
[----:B------:R-:W-:-:S07]  /*2e90*/  UIADD3 UR8, UPT, UPT, UR6, 0x8, URZ ;  /* 0x0000000806087890 */ /* 0x000fce000fffe0ff */
[----:B------:R-:W-:Y:S05]  /*2ea0*/  BRA.U !UP0, `(.L_x_58) ;  /* 0x00000001089c7547 */ /* 0x000fea000b800000 */
[----:B------:R-:W-:Y:S01]  /*2eb0*/  ELECT P0, URZ, PT ;  /* 0x0000000000ff782f */ /* 0x000fe20003800000 */
[----:B------:R-:W-:-:S12]  /*2ec0*/  BSSY B0, `(.L_x_58) ;  /* 0x0000025000007945 */ /* 0x000fd80003800000 */
[----:B------:R-:W-:Y:S05]  /*2ed0*/  @!P0 BRA `(.L_x_59) ;  /* 0x00000000008c8947 */ /* 0x000fea0003800000 */
[----:B------:R-:W-:-:S05]  /*2ee0*/  UMOV UR7, 0x10 ;  /* 0x0000001000077882 */ /* 0x000fca0000000000 */
[----:B------:R-:W-:Y:S04]  /*2ef0*/  DEPBAR.LE SB1, 0x36 ;  /* 0x00009d800000791a */ /* 0x000fe80000000000 */
[----:B------:R-:W1:Y:S02]  /*2f00*/  UTCATOMSWS.2CTA.FIND_AND_SET.ALIGN UP1, UR7, UR7 ;  /* 0x00000007000775e3 */ /* 0x000e640008220800 */
[----:B-1----:R-:W-:Y:S01]  /*2f10*/  MOV R11, UR7 ;  /* 0x00000007000b7c02 */ /* 0x002fe20008000f00 */
[----:B------:R-:W-:Y:S06]  /*2f20*/  BRA.U UP1, `(.L_x_60) ;  /* 0x0000000101187547 */ /* 0x000fec000b800000 */
.L_x_61:
[----:B------:R-:W-:Y:S05]  /*2f30*/  NANOSLEEP 0x64 ;  /* 0x000000640000795d */ /* 0x000fea0003800000 */
[----:B------:R-:W-:-:S05]  /*2f40*/  UMOV UR7, 0x10 ;  /* 0x0000001000077882 */ /* 0x000fca0000000000 */
[----:B------:R-:W-:Y:S04]  /*2f50*/  DEPBAR.LE SB1, 0x36 ;  /* 0x00009d800000791a */ /* 0x000fe80000000000 */
[----:B------:R-:W1:Y:S02]  /*2f60*/  UTCATOMSWS.2CTA.FIND_AND_SET.ALIGN UP1, UR7, UR7 ;  /* 0x00000007000775e3 */ /* 0x000e640008220800 */
[----:B-1----:R-:W-:Y:S01]  /*2f70*/  MOV R11, UR7 ;  /* 0x00000007000b7c02 */ /* 0x002fe20008000f00 */
[----:B------:R-:W-:Y:S05]  /*2f80*/  BRA.U !UP1, `(.L_x_61) ;  /* 0xfffffffd09e87547 */ /* 0x000fea000b83ffff */
.L_x_60:
[----:B------:R-:W1:Y:S01]  /*2f90*/  LDS R5, [UR6+0x10] ;  /* 0x00001006ff057984 */ /* 0x000e620008000800 */
[----:B------:R-:W-:Y:S01]  /*2fa0*/  IMAD.U32 R3, RZ, RZ, UR37 ;  /* 0x00000025ff037e24 */ /* 0x000fe2000f8e00ff */
[----:B------:R-:W-:-:S03]  /*2fb0*/  MOV R2, UR4 ;  /* 0x0000000400027c02 */ /* 0x000fc60008000f00 */
[----:B------:R-:W-:Y:S01]  /*2fc0*/  VIADD R3, R3, 0x130 ;  /* 0x0000013003037836 */ /* 0x000fe20000000000 */
[----:B-1----:R-:W-:-:S04]  /*2fd0*/  SHF.L.U32 R5, R5, 0x1f, RZ ;  /* 0x0000001f05057819 */ /* 0x002fc800000006ff */
[----:B------:R-:W1:Y:S02]  /*2fe0*/  SYNCS.PHASECHK.TRANS64.TRYWAIT P0, [UR6+0x8], R5 ;  /* 0x00000805ff0075a7 */ /* 0x000e640008001106 */
[----:B-1----:R-:W-:Y:S05]  /*2ff0*/  @P0 BRA `(.L_x_62) ;  /* 0x0000000000080947 */ /* 0x002fea0003800000 */
[----:B------:R-:W1:Y:S02]  /*3000*/  SYNCS.PHASECHK.TRANS64.TRYWAIT P0, [UR6+0x8], R5 ;  /* 0x00000805ff0075a7 */ /* 0x000e640008001106 */
[----:B-1----:R-:W-:Y:S05]  /*3010*/  @!P0 BRA `(.L_x_63) ;  /* 0x0000008800448947 */ /* 0x002fea0003800000 */
.L_x_62:
[----:B-1----:R-:W-:Y:S01]  /*3020*/  HFMA2 R4, -RZ, RZ, 0, 5.9604644775390625e-08 ;  /* 0x00000001ff047431 */ /* 0x002fe200000001ff */
[----:B------:R-:W-:Y:S01]  /*3030*/  UPRMT UR7, UR4, 0x654, UR8 ;  /* 0x0000065404077896 */ /* 0x000fe20008000008 */
[----:B------:R-:W-:Y:S01]  /*3040*/  IMAD.MOV.U32 R6, RZ, RZ, 0xffff ;  /* 0x0000ffffff067424 */ /* 0x000fe200078e00ff */
[----:B------:R-:W-:Y:S01]  /*3050*/  PRMT R2, R2, 0x654, R3 ;  /* 0x0000065402027816 */ /* 0x000fe20000000003 */
[----:B------:R-:W-:Y:S02]  /*3060*/  IMAD.MOV.U32 R5, RZ, RZ, 0x4 ;  /* 0x00000004ff057424 */ /* 0x000fe400078e00ff */
[----:B------:R-:W-:Y:S01]  /*3070*/  IMAD.SHL.U32 R9, R11, 0x20, RZ ;  /* 0x000000200b097824 */ /* 0x000fe200078e00ff */
[----:B------:R-:W-:Y:S02]  /*3080*/  MOV R3, UR7 ;  /* 0x0000000700037c02 */ /* 0x000fe40008000f00 */
[-C--:B------:R-:W-:Y:S01]  /*3090*/  SHF.L.U32 R7, R6, R11.reuse, RZ ;  /* 0x0000000b06077219 */ /* 0x080fe200000006ff */
[----:B------:R1:W-:Y:S01]  /*30a0*/  SYNCS.ARRIVE.TRANS64.RED RZ, [UR7], R5 ;  /* 0x00000005ffff79a7 */ /* 0x0003e20008000407 */
[----:B------:R-:W-:Y:S01]  /*30b0*/  SHF.L.U32 R6, R4, R11, RZ ;  /* 0x0000000b04067219 */ /* 0x000fe200000006ff */
[----:B------:R1:W-:Y:S04]  /*30c0*/  STS [UR37+0x130], R9 ;  /* 0x00013009ff007988 */ /* 0x0003e80008000825 */
[----:B------:R1:W-:Y:S04]  /*30d0*/  STAS [R2.64], R11 ;  /* 0x0000000b02007dbd */ /* 0x0003e8000c0008ff */
[----:B------:R1:W-:Y:S04]  /*30e0*/  ATOMS.OR RZ, [UR6+0x14], R7 ;  /* 0x00001407ffff798c */ /* 0x0003e8000b000006 */
[----:B------:R1:W-:Y:S04]  /*30f0*/  ATOMS.OR RZ, [UR6+0x18], R6 ;  /* 0x00001806ffff798c */ /* 0x0003e8000b000006 */
[----:B------:R1:W-:Y:S02]  /*3100*/  ATOMS.XOR RZ, [UR6+0x10], R4 ;  /* 0x00001004ffff798c */ /* 0x0003e4000b800006 */
.L_x_59:
[----:B------:R-:W-:Y:S05]  /*3110*/  BSYNC B0 ;  /* 0x0000000000007941 */ /* 0x000fea0003800000 */
.L_x_58:
[----:B------:R-:W-:Y:S05]  /*3120*/  BRA.U UP0, `(.L_x_64) ;  /* 0x00000001006c7547 */ /* 0x000fea000b800000 */
[----:B------:R-:W-:-:S03]  /*3130*/  UMOV UR7, 0xffffffff ;  /* 0xffffffff00077882 */ /* 0x000fc60000000000 */
[----:B------:R-:W-:Y:S05]  /*3140*/  BRA.DIV UR7, `(.L_x_65) ;  /* 0x0000008a07107947 */ /* 0x000fea000b800000 */
[----:B------:R-:W-:-:S13]  /*3150*/  ELECT P6, URZ, PT ;  /* 0x0000000000ff782f */ /* 0x000fda00038c0000 */
.L_x_167:
[----:B------:R-:W-:Y:S05]  /*3160*/  @!P6 BRA `(.L_x_64) ;  /* 0x00000000005ce947 */ /* 0x000fea0003800000 */
[----:B-1----:R-:W1:Y:S02]  /*3170*/  LDS R3, [UR6+0x10] ;  /* 0x00001006ff037984 */ /* 0x002e640008000800 */
[----:B-1----:R-:W-:-:S04]  /*3180*/  SHF.L.U32 R3, R3, 0x1f, RZ ;  /* 0x0000001f03037819 */ /* 0x002fc800000006ff */
[----:B------:R-:W1:Y:S02]  /*3190*/  SYNCS.PHASECHK.TRANS64.TRYWAIT P0, [UR6+0x8], R3 ;  /* 0x00000803ff0075a7 */ /* 0x000e640008001106 */
[----:B-1----:R-:W-:Y:S05]  /*31a0*/  @P0 BRA `(.L_x_66) ;  /* 0x0000000000080947 */ /* 0x002fea0003800000 */
[----:B------:R-:W1:Y:S02]  /*31b0*/  SYNCS.PHASECHK.TRANS64.TRYWAIT P0, [UR6+0x8], R3 ;  /* 0x00000803ff0075a7 */ /* 0x000e640008001106 */
[----:B-1----:R-:W-:Y:S05]  /*31c0*/  @!P0 BRA `(.L_x_67) ;  /* 0x0000008800108947 */ /* 0x002fea0003800000 */
.L_x_66:
[----:B------:R-:W2:Y:S01]  /*31d0*/  LDS R5, [UR37+0x130] ;  /* 0x00013025ff057984 */ /* 0x000ea20008000800 */
[----:B-1----:R-:W-:Y:S02]  /*31e0*/  HFMA2 R2, -RZ, RZ, 0, 5.9604644775390625e-08 ;  /* 0x00000001ff027431 */ /* 0x002fe400000001ff */
[----:B------:R-:W-:Y:S01]  /*31f0*/  IMAD.MOV.U32 R3, RZ, RZ, 0xffff ;  /* 0x0000ffffff037424 */ /* 0x000fe200078e00ff */
[----:B------:R-:W-:Y:S01]  /*3200*/  UPRMT UR7, UR4, 0x654, UR8 ;  /* 0x0000065404077896 */ /* 0x000fe20008000008 */
[----:B--2---:R-:W-:-:S03]  /*3210*/  IMAD.SHL.U32 R4, R5, 0x20, RZ ;  /* 0x0000002005047824 */ /* 0x004fc600078e00ff */
[-C--:B------:R-:W-:Y:S02]  /*3220*/  SHF.L.U32 R3, R3, R5.reuse, RZ ;  /* 0x0000000503037219 */ /* 0x080fe400000006ff */
[----:B------:R-:W-:Y:S01]  /*3230*/  SHF.L.U32 R5, R2, R5, RZ ;  /* 0x0000000502057219 */ /* 0x000fe200000006ff */
[----:B------:R2:W-:Y:S04]  /*3240*/  STS [UR37+0x130], R4 ;  /* 0x00013004ff007988 */ /* 0x0005e80008000825 */
[----:B------:R2:W-:Y:S04]  /*3250*/  ATOMS.OR RZ, [UR6+0x14], R3 ;  /* 0x00001403ffff798c */ /* 0x0005e8000b000006 */
[----:B------:R2:W-:Y:S01]  /*3260*/  ATOMS.OR RZ, [UR6+0x18], R5 ;  /* 0x00001805ffff798c */ /* 0x0005e2000b000006 */
[----:B------:R-:W-:Y:S03]  /*3270*/  SYNCS.ARRIVE.TRANS64.RED.A1T0 RZ, [UR7], RZ ;  /* 0x000000ffffff79a7 */ /* 0x000fe60008100407 */
[----:B------:R2:W-:Y:S01]  /*3280*/  ATOMS.XOR RZ, [UR6+0x10], R2 ;  /* 0x00001002ffff798c */ /* 0x0005e2000b800006 */
[----:B------:R-:W-:Y:S05]  /*3290*/  BRA `(.L_x_64) ;  /* 0x0000000000107947 */ /* 0x000fea0003800000 */
.L_x_57:
[----:B------:R-:W-:-:S05]  /*32a0*/  MOV R2, 0xffffffff ;  /* 0xffffffff00027802 */ /* 0x000fca0000000f00 */
[----:B------:R1:W-:Y:S02]  /*32b0*/  STS [UR37+0x130], R2 ;  /* 0x00013002ff007988 */ /* 0x0003e40008000825 */
[----:B-1----:R-:W-:Y:S02]  /*32c0*/  MOV R2, 0x32e0 ;  /* 0x000032e000027802 */ /* 0x002fe40000000f00 */
[----:B-----5:R-:W-:Y:S05]  /*32d0*/  CALL.REL.NOINC `($__internal_1_$__cuda_sm10x_tcgen05_guardrail_trap_phase_invalid_during_alloc) ;  /* 0x0000008c00b47944 */ /* 0x020fea0003c00000 */
.L_x_64:
[----:B------:R-:W-:Y:S05]  /*32e0*/  WARPSYNC.ALL ;  /* 0x0000000000007948 */ /* 0x000fea0003800000 */
[----:B------:R-:W3:Y:S01]  /*32f0*/  S2UR UR7, SR_CgaCtaId ;  /* 0x00000000000779c3 */ /* 0x000ee20000008800 */
[----:B------:R-:W-:Y:S01]  /*3300*/  UMOV UR6, 0x400 ;  /* 0x0000040000067882 */ /* 0x000fe20000000000 */
[----:B------:R-:W-:-:S06]  /*3310*/  NOP ;  /* 0x0000000000007918 */ /* 0x000fcc0000000000 */
[----:B------:R-:W-:Y:S06]  /*3320*/  BAR.ARV 0x6, 0xa0 ;  /* 0x0182800000007b1d */ /* 0x000fec0000002000 */
[----:B------:R-:W4:Y:S01]  /*3330*/  LDCU UR8, c[0x0][0x38c] ;  /* 0x00007180ff0877ac */ /* 0x000f220008000800 */
[----:B------:R-:W-:Y:S01]  /*3340*/  LOP3.LUT R0, R0, 0xffff, RZ, 0xc0, !PT ;  /* 0x0000ffff00007812 */ /* 0x000fe200078ec0ff */
[----:B-1----:R-:W-:Y:S01]  /*3350*/  IMAD.MOV.U32 R9, RZ, RZ, 0x1 ;  /* 0x00000001ff097424 */ /* 0x002fe200078e00ff */
[----:B------:R-:W-:Y:S01]  /*3360*/  LOP3.LUT R8, R8, 0xffff, RZ, 0xc0, !PT ;  /* 0x0000ffff08087812 */ /* 0x000fe200078ec0ff */
[----:B------:R-:W-:Y:S01]  /*3370*/  UMOV UR19, URZ ;  /* 0x000000ff00137c82 */ /* 0x000fe20008000000 */
[----:B------:R-:W-:Y:S01]  /*3380*/  R2UR UR11, R0 ;  /* 0x00000000000b72ca */ /* 0x000fe200000e0000 */
[----:B------:R-:W-:Y:S01]  /*3390*/  UMOV UR18, URZ ;  /* 0x000000ff00127c82 */ /* 0x000fe20008000000 */
[----:B------:R-:W-:Y:S01]  /*33a0*/  R2UR UR12, R8 ;  /* 0x00000000080c72ca */ /* 0x000fe200000e0000 */
[----:B------:R-:W-:Y:S01]  /*33b0*/  IMAD.MOV.U32 R8, RZ, RZ, RZ ;  /* 0x000000ffff087224 */ /* 0x000fe200078e00ff */
[----:B------:R-:W-:Y:S01]  /*33c0*/  UMOV UR17, URZ ;  /* 0x000000ff00117c82 */ /* 0x000fe20008000000 */
[----:B---3--:R-:W-:-:S02]  /*33d0*/  ULEA UR7, UR7, UR6, 0x18 ;  /* 0x0000000607077291 */ /* 0x008fc4000f8ec0ff */
[----:B------:R-:W-:Y:S02]  /*33e0*/  UISETP.NE.AND UP2, UPT, UR5, URZ, UPT ;  /* 0x000000ff0500728c */ /* 0x000fe4000bf45270 */
[----:B------:R-:W-:Y:S02]  /*33f0*/  UIADD3 UR13, UPT, UPT, UR7, 0x10800, URZ ;  /* 0x00010800070d7890 */ /* 0x000fe4000fffe0ff */
[----:B------:R-:W-:Y:S02]  /*3400*/  UIADD3 UR14, UPT, UPT, UR7, 0x24800, URZ ;  /* 0x00024800070e7890 */ /* 0x000fe4000fffe0ff */
[----:B----4-:R-:W-:Y:S01]  /*3410*/  UIADD3 UR8, UPT, UPT, UR8, 0x3f, URZ ;  /* 0x0000003f08087890 */ /* 0x010fe2000fffe0ff */
[----:B--2---:R-:W1:Y:S01]  /*3420*/  LDS R2, [UR7+0x130] ;  /* 0x00013007ff027984 */ /* 0x004e620008000800 */
[----:B------:R-:W-:Y:S02]  /*3430*/  USHF.R.U32.HI UR13, URZ, 0x4, UR13 ;  /* 0x00000004ff0d7899 */ /* 0x000fe4000801160d */
[----:B------:R-:W-:-:S02]  /*3440*/  USHF.R.S32.HI UR6, URZ, 0x1f, UR8 ;  /* 0x0000001fff067899 */ /* 0x000fc40008011408 */
[----:B------:R-:W-:Y:S02]  /*3450*/  USHF.R.U32.HI UR14, URZ, 0x4, UR14 ;  /* 0x00000004ff0e7899 */ /* 0x000fe4000801160e */
[----:B------:R-:W-:Y:S02]  /*3460*/  ULEA.HI UR6, UR6, UR8, URZ, 0x6 ;  /* 0x0000000806067291 */ /* 0x000fe4000f8f30ff */
[----:B------:R-:W-:Y:S02]  /*3470*/  ULOP3.LUT UR13, UR13, 0x3fff, URZ, 0xc0, !UPT ;  /* 0x00003fff0d0d7892 */ /* 0x000fe4000f8ec0ff */
[----:B------:R-:W-:Y:S02]  /*3480*/  USHF.R.S32.HI UR6, URZ, 0x6, UR6 ;  /* 0x00000006ff067899 */ /* 0x000fe40008011406 */
[----:B------:R-:W-:Y:S02]  /*3490*/  ULOP3.LUT UR14, UR14, 0x3fff, URZ, 0xc0, !UPT ;  /* 0x00003fff0e0e7892 */ /* 0x000fe4000f8ec0ff */
[----:B------:R-:W-:Y:S01]  /*34a0*/  UISETP.LT.AND UP0, UPT, UR6, 0x1, UPT ;  /* 0x000000010600788c */ /* 0x000fe2000bf01270 */
[----:B------:R-:W-:Y:S01]  /*34b0*/  UMOV UR28, 0x0 ;  /* 0x00000000001c7882 */ /* 0x000fe20000000000 */
[----:B------:R-:W-:Y:S01]  /*34c0*/  UMOV UR29, 0x10400010 ;  /* 0x10400010001d7882 */ /* 0x000fe20000000000 */
[----:B------:R-:W-:-:S02]  /*34d0*/  ULOP3.LUT UR13, UR13, 0x10000, URZ, 0xfc, !UPT ;  /* 0x000100000d0d7892 */ /* 0x000fc4000f8efcff */
[----:B------:R-:W-:Y:S02]  /*34e0*/  ULOP3.LUT UR14, UR14, 0x10000, URZ, 0xfc, !UPT ;  /* 0x000100000e0e7892 */ /* 0x000fe4000f8efcff */
[----:B------:R-:W-:Y:S01]  /*34f0*/  USEL UR20, UR6, 0x1, !UP0 ;  /* 0x0000000106147887 */ /* 0x000fe2000c000000 */
[----:B------:R-:W-:Y:S01]  /*3500*/  UMOV UR26, 0x0 ;  /* 0x00000000001a7882 */ /* 0x000fe20000000000 */
[----:B------:R-:W-:Y:S01]  /*3510*/  UMOV UR27, 0x10400010 ;  /* 0x10400010001b7882 */ /* 0x000fe20000000000 */
[----:B------:R-:W-:Y:S01]  /*3520*/  UMOV UR24, 0x0 ;  /* 0x0000000000187882 */ /* 0x000fe20000000000 */
[----:B------:R-:W-:Y:S01]  /*3530*/  UMOV UR25, 0x10400010 ;  /* 0x1040001000197882 */ /* 0x000fe20000000000 */
[----:B------:R-:W-:Y:S01]  /*3540*/  UMOV UR22, 0x0 ;  /* 0x0000000000167882 */ /* 0x000fe20000000000 */
[----:B------:R-:W-:Y:S01]  /*3550*/  UMOV UR23, 0x10400010 ;  /* 0x1040001000177882 */ /* 0x000fe20000000000 */
[----:B-1----:R-:W-:Y:S02]  /*3560*/  R2UR UR21, R2 ;  /* 0x00000000021572ca */ /* 0x002fe400000e0000 */
[----:B------:R-:W-:-:S13]  /*3570*/  CS2R R2, SRZ ;  /* 0x0000000000027805 */ /* 0x000fda000001ff00 */
.L_x_75:
[C---:B------:R-:W-:Y:S02]  /*3580*/  LEA R0, R8.reuse, UR7, 0x3 ;  /* 0x0000000708007c11 */ /* 0x040fe4000f8e18ff */
[----:B------:R-:W-:Y:S02]  /*3590*/  SHF.L.U32 R5, R3, 0x1f, RZ ;  /* 0x0000001f03057819 */ /* 0x000fe400000006ff */
[----:B------:R-:W-:Y:S02]  /*35a0*/  LEA R4, R8, UR7, 0x4 ;  /* 0x0000000708047c11 */ /* 0x000fe4000f8e20ff */
[----:B------:R-:W1:Y:S02]  /*35b0*/  SYNCS.PHASECHK.TRANS64.TRYWAIT P0, [R0+URZ+0xa0], R5 ;  /* 0x0000a005000075a7 */ /* 0x000e6400080011ff */
[----:B-1-34-:R-:W-:Y:S05]  /*35c0*/  @!P0 BRA `(.L_x_68) ;  /* 0x0000008400288947 */ /* 0x01afea0003800000 */
.L_x_168:
[----:B-1----:R-:W1:Y:S01]  /*35d0*/  LDS.128 R4, [R4+0x110] ;  /* 0x0001100004047984 */ /* 0x002e620000000c00 */
[----:B------:R-:W-:Y:S02]  /*35e0*/  VIADD R0, R0, 0xb0 ;  /* 0x000000b000007836 */ /* 0x000fe40000000000 */
[----:B------:R-:W-:Y:S01]  /*35f0*/  VIADD R8, R8, 0x1 ;  /* 0x0000000108087836 */ /* 0x000fe20000000000 */
[----:B------:R-:W-:Y:S01]  /*3600*/  @!PT LDS RZ, [RZ] ;  /* 0x00000000fffff984 */ /* 0x000fe20000000800 */
[----:B------:R-:W-:Y:S01]  /*3610*/  @!PT LDS RZ, [RZ] ;  /* 0x00000000fffff984 */ /* 0x000fe20000000800 */
[----:B------:R-:W-:Y:S01]  /*3620*/  @!PT LDS RZ, [RZ] ;  /* 0x00000000fffff984 */ /* 0x000fe20000000800 */
[----:B------:R-:W-:Y:S01]  /*3630*/  @!PT LDS RZ, [RZ] ;  /* 0x00000000fffff984 */ /* 0x000fe20000000800 */
[----:B------:R2:W-:Y:S06]  /*3640*/  MEMBAR.ALL.CTA ;  /* 0x0000000000007992 */ /* 0x0005ec0000008000 */
[----:B--2---:R-:W2:Y:S01]  /*3650*/  FENCE.VIEW.ASYNC.S ;  /* 0x00000000000073c6 */ /* 0x004ea20000000000 */
[----:B------:R-:W-:-:S04]  /*3660*/  PRMT R0, RZ, 0x654, R0 ;  /* 0x00000654ff007816 */ /* 0x000fc80000000000 */
[----:B--2---:R2:W-:Y:S01]  /*3670*/  SYNCS.ARRIVE.TRANS64.RED.A1T0 RZ, [R0+URZ], RZ ;  /* 0x000000ff00ff79a7 */ /* 0x0045e200081004ff */
[----:B-1----:R-:W-:Y:S01]  /*3680*/  LOP3.LUT P1, RZ, R6, 0x1, RZ, 0xc0, !PT ;  /* 0x0000000106ff7812 */ /* 0x002fe2000782c0ff */
[----:B--2---:R-:W-:-:S12]  /*3690*/  BRA.U UP2, `(.L_x_69) ;  /* 0x0000000502087547 */ /* 0x004fd8000b800000 */
[----:B------:R-:W1:Y:S01]  /*36a0*/  LDCU UR8, c[0x0][0x38c] ;  /* 0x00007180ff0877ac */ /* 0x000e620008000800 */
[----:B------:R-:W-:Y:S02]  /*36b0*/  PLOP3.LUT P2, PT, PT, PT, PT, 0x80, 0x8 ;  /* 0x000000000008781c */ /* 0x000fe40003f4f070 */
[----:B------:R-:W-:Y:S01]  /*36c0*/  SHF.L.U32 R5, R9, 0x1f, RZ ;  /* 0x0000001f09057819 */ /* 0x000fe200000006ff */
[----:B------:R-:W-:Y:S02]  /*36d0*/  ULEA UR9, UR19, UR7, 0x3 ;  /* 0x0000000713097291 */ /* 0x000fe4000f8e18ff */
[----:B------:R-:W-:Y:S02]  /*36e0*/  ULEA UR10, UR19, UR21, 0x8 ;  /* 0x00000015130a7291 */ /* 0x000fe4000f8e40ff */
[----:B-1----:R-:W-:-:S06]  /*36f0*/  UISETP.GE.AND UP0, UPT, UR8, 0x1, UPT ;  /* 0x000000010800788c */ /* 0x002fcc000bf06270 */
[----:B------:R-:W-:-:S05]  /*3700*/  PLOP3.LUT P0, PT, PT, PT, UP0, 0x80, 0x8 ;  /* 0x000000000008781c */ /* 0x000fca0003f0f008 */
[----:B------:R-:W-:-:S08]  /*3710*/  @UP0 ULEA UR8, UR18, UR7, 0x3 ;  /* 0x0000000712080291 */ /* 0x000fd0000f8e18ff */
[----:B------:R-:W-:-:S04]  /*3720*/  @P0 SHF.L.U32 R0, R2, 0x1f, RZ ;  /* 0x0000001f02000819 */ /* 0x000fc800000006ff */
[----:B------:R1:W2:Y:S01]  /*3730*/  @P0 SYNCS.PHASECHK.TRANS64.TRYWAIT P2, [UR8], R0 ;  /* 0x00000000ff0005a7 */ /* 0x0002a20008041108 */
[----:B------:R-:W3:Y:S02]  /*3740*/  SYNCS.PHASECHK.TRANS64.TRYWAIT P0, [UR9+0xd0], R5 ;  /* 0x0000d005ff0075a7 */ /* 0x000ee40008001109 */
[----:B-123--:R-:W-:Y:S05]  /*3750*/  @!P0 BRA `(.L_x_70) ;  /* 0x0000008000d88947 */ /* 0x00efea0003800000 */
.L_x_170:
[----:B------:R-:W-:Y:S01]  /*3760*/  UMOV UR16, UR17 ;  /* 0x0000001100107c82 */ /* 0x000fe20008000000 */
[----:B------:R-:W-:Y:S05]  /*3770*/  BRA.U !UP0, `(.L_x_71) ;  /* 0x0000000108c07547 */ /* 0x000fea000b800000 */
[----:B------:R-:W-:Y:S02]  /*3780*/  UIADD3 UR16, UPT, UPT, UR20, UR17, URZ ;  /* 0x0000001114107290 */ /* 0x000fe4000fffe0ff */
[----:B------:R-:W-:Y:S01]  /*3790*/  UPLOP3.LUT UP3, UPT, UPT, UPT, UPT, 0x40, 0x4 ;  /* 0x000000000004789c */ /* 0x000fe20003f6e870 */
[----:B------:R-:W-:Y:S01]  /*37a0*/  UMOV UR15, UR6 ;  /* 0x00000006000f7c82 */ /* 0x000fe20008000000 */
[----:B------:R-:W-:-:S09]  /*37b0*/  UMOV UR46, UR18 ;  /* 0x00000012002e7c82 */ /* 0x000fd20008000000 */
.L_x_74:
[----:B--2---:R-:W-:Y:S01]  /*37c0*/  ULEA UR8, UR46, UR7, 0x3 ;  /* 0x000000072e087291 */ /* 0x004fe2000f8e18ff */
[----:B---3--:R-:W-:Y:S11]  /*37d0*/  @P2 BRA `(.L_x_72) ;  /* 0x00000000000c2947 */ /* 0x008ff60003800000 */
[----:B-1----:R-:W-:Y:S04]  /*37e0*/  SHF.L.U32 R5, R2, 0x1f, RZ ;  /* 0x0000001f02057819 */ /* 0x002fe800000006ff */
[----:B------:R-:W1:Y:S02]  /*37f0*/  SYNCS.PHASECHK.TRANS64.TRYWAIT P0, [UR8], R5 ;  /* 0x00000005ff0075a7 */ /* 0x000e640008001108 */
[----:B-1----:R-:W-:Y:S05]  /*3800*/  @!P0 BRA `(.L_x_73) ;  /* 0x0000008000c48947 */ /* 0x002fea0003800000 */
.L_x_72:
[----:B------:R-:W-:Y:S01]  /*3810*/  UISETP.NE.AND UP0, UPT, UR15, 0x1, UPT ;  /* 0x000000010f00788c */ /* 0x000fe2000bf05270 */
[----:B------:R-:W-:Y:S01]  /*3820*/  PLOP3.LUT P2, PT, PT, PT, PT, 0x80, 0x8 ;  /* 0x000000000008781c */ /* 0x000fe20003f4f070 */
[----:B------:R-:W-:Y:S02]  /*3830*/  UIADD3 UR18, UPT, UPT, UR46, 0x1, URZ ;  /* 0x000000012e127890 */ /* 0x000fe4000fffe0ff */
[----:B------:R-:W-:Y:S02]  /*3840*/  ULEA UR32, UR46, UR14, 0xa ;  /* 0x0000000e2e207291 */ /* 0x000fe4000f8e50ff */
[----:B------:R-:W-:Y:S01]  /*3850*/  UISETP.NE.AND UP1, UPT, UR18, 0x5, UPT ;  /* 0x000000051200788c */ /* 0x000fe2000bf25270 */
[----:B------:R-:W-:Y:S01]  /*3860*/  PLOP3.LUT P0, PT, PT, PT, UP0, 0x80, 0x8 ;  /* 0x000000000008781c */ /* 0x000fe20003f0f008 */
[----:B------:R-:W-:Y:S02]  /*3870*/  UIADD3 UR44, UPT, UPT, UR32, 0x2, URZ ;  /* 0x00000002202c7890 */ /* 0x000fe4000fffe0ff */
[----:B------:R-:W-:Y:S02]  /*3880*/  USEL UR31, URZ, 0x1, UP1 ;  /* 0x00000001ff1f7887 */ /* 0x000fe40008800000 */
[----:B------:R-:W-:Y:S02]  /*3890*/  USEL UR18, UR18, URZ, UP1 ;  /* 0x000000ff12127287 */ /* 0x000fe40008800000 */
[----:B------:R-:W-:Y:S02]  /*38a0*/  UIADD3 UR40, UPT, UPT, UR32, 0x4, URZ ;  /* 0x0000000420287890 */ /* 0x000fe4000fffe0ff */
[----:B------:R-:W-:Y:S01]  /*38b0*/  @UP0 ULEA UR30, UR18, UR7, 0x3 ;  /* 0x00000007121e0291 */ /* 0x000fe2000f8e18ff */
[----:B------:R-:W-:Y:S01]  /*38c0*/  LOP3.LUT R2, R2, UR31, RZ, 0x3c, !PT ;  /* 0x0000001f02027c12 */ /* 0x000fe2000f8e3cff */
[----:B------:R-:W-:Y:S02]  /*38d0*/  UIADD3 UR36, UPT, UPT, UR32, 0x6, URZ ;  /* 0x0000000620247890 */ /* 0x000fe4000fffe0ff */
[----:B------:R-:W-:Y:S01]  /*38e0*/  UIADD3 UR8, UPT, UPT, UR8, 0x28, URZ ;  /* 0x0000002808087890 */ /* 0x000fe2000fffe0ff */
[----:B-1----:R-:W-:Y:S01]  /*38f0*/  @P0 SHF.L.U32 R0, R2, 0x1f, RZ ;  /* 0x0000001f02000819 */ /* 0x002fe200000006ff */
[----:B------:R-:W-:Y:S02]  /*3900*/  UIADD3 UR17, UPT, UPT, UR17, 0x1, URZ ;  /* 0x0000000111117890 */ /* 0x000fe4000fffe0ff */
[----:B------:R-:W-:Y:S01]  /*3910*/  UIADD3 UR15, UPT, UPT, UR15, -0x1, URZ ;  /* 0xffffffff0f0f7890 */ /* 0x000fe2000fffe0ff */
[----:B------:R2:W3:Y:S01]  /*3920*/  @P0 SYNCS.PHASECHK.TRANS64.TRYWAIT P2, [UR30], R0 ;  /* 0x00000000ff0005a7 */ /* 0x0004e2000804111e */
[----:B------:R-:W-:Y:S02]  /*3930*/  ULEA UR30, UR46, UR13, 0xa ;  /* 0x0000000d2e1e7291 */ /* 0x000fe4000f8e50ff */
[----:B------:R-:W-:Y:S02]  /*3940*/  UISETP.NE.AND UP0, UPT, UR17, UR16, UPT ;  /* 0x000000101100728c */ /* 0x000fe4000bf05270 */
[----:B------:R-:W-:Y:S02]  /*3950*/  UIADD3 UR42, UPT, UPT, UR30, 0x2, URZ ;  /* 0x000000021e2a7890 */ /* 0x000fe4000fffe0ff */
[----:B------:R-:W-:Y:S02]  /*3960*/  UIADD3 UR38, UPT, UPT, UR30, 0x4, URZ ;  /* 0x000000041e267890 */ /* 0x000fe4000fffe0ff */
[----:B------:R-:W-:Y:S01]  /*3970*/  UIADD3 UR34, UPT, UPT, UR30, 0x6, URZ ;  /* 0x000000061e227890 */ /* 0x000fe2000fffe0ff */
[----:B------:R-:W-:Y:S01]  /*3980*/  UMOV UR33, 0x40004040 ;  /* 0x4000404000217882 */ /* 0x000fe20000000000 */
[----:B------:R-:W-:Y:S01]  /*3990*/  UMOV UR31, 0x40004040 ;  /* 0x40004040001f7882 */ /* 0x000fe20000000000 */
[----:B------:R-:W-:Y:S01]  /*39a0*/  UMOV UR45, 0x40004040 ;  /* 0x40004040002d7882 */ /* 0x000fe20000000000 */
[----:B------:R2:W-:Y:S01]  /*39b0*/  UTCHMMA.2CTA gdesc[UR30], gdesc[UR32], tmem[UR10], tmem[UR28], idesc[UR29], UP3 ;  /* 0x00ff1c201e0075ea */ /* 0x0005e20009a0000a */
[----:B------:R-:W-:Y:S01]  /*39c0*/  UPLOP3.LUT UP3, UPT, UPT, UPT, UPT, 0x80, 0x8 ;  /* 0x000000000008789c */ /* 0x000fe20003f6f070 */
[----:B------:R-:W-:Y:S01]  /*39d0*/  UMOV UR43, 0x40004040 ;  /* 0x40004040002b7882 */ /* 0x000fe20000000000 */
[----:B------:R-:W-:Y:S01]  /*39e0*/  UMOV UR41, 0x40004040 ;  /* 0x4000404000297882 */ /* 0x000fe20000000000 */
[----:B------:R2:W-:Y:S01]  /*39f0*/  UTCHMMA.2CTA gdesc[UR42], gdesc[UR44], tmem[UR10], tmem[UR26], idesc[UR27], UPT ;  /* 0x00ff1a2c2a0075ea */ /* 0x0005e2000ba0000a */
[----:B------:R-:W-:Y:S01]  /*3a00*/  UMOV UR39, 0x40004040 ;  /* 0x4000404000277882 */ /* 0x000fe20000000000 */
[----:B------:R-:W-:Y:S01]  /*3a10*/  UMOV UR37, 0x40004040 ;  /* 0x4000404000257882 */ /* 0x000fe20000000000 */
[----:B------:R-:W-:Y:S01]  /*3a20*/  UMOV UR35, 0x40004040 ;  /* 0x4000404000237882 */ /* 0x000fe20000000000 */
[----:B------:R2:W-:Y:S01]  /*3a30*/  UTCHMMA.2CTA gdesc[UR38], gdesc[UR40], tmem[UR10], tmem[UR24], idesc[UR25], UPT ;  /* 0x00ff1828260075ea */ /* 0x0005e2000ba0000a */
[----:B------:R2:W-:Y:S01]  /*3a40*/  UTCHMMA.2CTA gdesc[UR34], gdesc[UR36], tmem[UR10], tmem[UR22], idesc[UR23], UPT ;  /* 0x00ff1624220075ea */ /* 0x0005e2000ba0000a */
[----:B------:R2:W-:Y:S01]  /*3a50*/  UTCBAR.2CTA.MULTICAST [UR8], URZ, UR12 ;  /* 0x000000ff080073e9 */ /* 0x0005e2000820080c */
[----:B------:R-:W-:Y:S01]  /*3a60*/  UMOV UR46, UR18 ;  /* 0x00000012002e7c82 */ /* 0x000fe20008000000 */
[----:B------:R-:W-:Y:S05]  /*3a70*/  BRA.U UP0, `(.L_x_74) ;  /* 0xfffffffd00507547 */ /* 0x000fea000b83ffff */
.L_x_71:
[----:B------:R-:W-:Y:S01]  /*3a80*/  UIADD3 UR9, UPT, UPT, UR9, 0xc0, URZ ;  /* 0x000000c009097890 */ /* 0x000fe2000fffe0ff */
[----:B------:R-:W-:-:S08]  /*3a90*/  UMOV UR17, UR16 ;  /* 0x0000001000117c82 */ /* 0x000fd00008000000 */
[----:B------:R4:W-:Y:S01]  /*3aa0*/  UTCBAR.2CTA.MULTICAST [UR9], URZ, UR11 ;  /* 0x000000ff090073e9 */ /* 0x0009e2000820080b */
[----:B------:R-:W-:Y:S02]  /*3ab0*/  NOP ;  /* 0x0000000000007918 */ /* 0x000fe40000000000 */
.L_x_69:
[----:B------:R-:W-:Y:S01]  /*3ac0*/  UIADD3 UR19, UPT, UPT, UR19, 0x1, URZ ;  /* 0x0000000113137890 */ /* 0x000fe2000fffe0ff */
[----:B------:R-:W-:-:S03]  /*3ad0*/  ISETP.NE.AND P0, PT, R8, 0x2, PT ;  /* 0x000000020800780c */ /* 0x000fc60003f05270 */
[----:B------:R-:W-:Y:S01]  /*3ae0*/  UISETP.NE.AND UP0, UPT, UR19, 0x2, UPT ;  /* 0x000000021300788c */ /* 0x000fe2000bf05270 */
[----:B-12---:R-:W-:Y:S02]  /*3af0*/  SEL R0, RZ, 0x1, P0 ;  /* 0x00000001ff007807 */ /* 0x006fe40000000000 */
[----:B------:R-:W-:Y:S01]  /*3b00*/  SEL R8, R8, RZ, P0 ;  /* 0x000000ff08087207 */ /* 0x000fe20000000000 */
[----:B------:R-:W-:Y:S01]  /*3b10*/  USEL UR8, URZ, 0x1, UP0 ;  /* 0x00000001ff087887 */ /* 0x000fe20008000000 */
[----:B------:R-:W-:Y:S01]  /*3b20*/  LOP3.LUT R3, R3, R0, RZ, 0x3c, !PT ;  /* 0x0000000003037212 */ /* 0x000fe200078e3cff */
[----:B------:R-:W-:-:S04]  /*3b30*/  USEL UR19, UR19, URZ, UP0 ;  /* 0x000000ff13137287 */ /* 0x000fc80008000000 */
[----:B------:R-:W-:Y:S01]  /*3b40*/  LOP3.LUT R9, R9, UR8, RZ, 0x3c, !PT ;  /* 0x0000000809097c12 */ /* 0x000fe2000f8e3cff */
[----:B------:R-:W-:Y:S07]  /*3b50*/  @P1 BRA `(.L_x_75) ;  /* 0xfffffff800881947 */ /* 0x000fee000383ffff */
[----:B------:R-:W1:Y:S01]  /*3b60*/  S2UR UR6, SR_CgaCtaId ;  /* 0x00000000000679c3 */ /* 0x000e620000008800 */
[----:B------:R-:W-:Y:S01]  /*3b70*/  ELECT P0, URZ, PT ;  /* 0x0000000000ff782f */ /* 0x000fe20003800000 */
[----:B------:R-:W-:Y:S01]  /*3b80*/  HFMA2 R0, -RZ, RZ, 0, 5.9604644775390625e-08 ;  /* 0x00000001ff007431 */ /* 0x000fe200000001ff */
[----:B------:R-:W-:-:S05]  /*3b90*/  UMOV UR8, 0x40 ;  /* 0x0000004000087882 */ /* 0x000fca0000000000 */
[----:B------:R-:W-:Y:S01]  /*3ba0*/  UVIRTCOUNT.DEALLOC.SMPOOL 0x80 ;  /* 0x000000800000784c */ /* 0x000fe20000000000 */
[----:B------:R-:W-:Y:S02]  /*3bb0*/  UISETP.NE.AND UP0, UPT, UR5, URZ, UPT ;  /* 0x000000ff0500728c */ /* 0x000fe4000bf05270 */
[----:B-1----:R-:W-:-:S09]  /*3bc0*/  ULEA UR6, UR6, UR8, 0x18 ;  /* 0x0000000806067291 */ /* 0x002fd2000f8ec0ff */
[----:B------:R1:W-:Y:S01]  /*3bd0*/  @P0 STS.U8 [UR6+0x1c], R0 ;  /* 0x00001c00ff000988 */ /* 0x0003e20008000006 */
[----:B------:R-:W-:Y:S05]  /*3be0*/  BRA.U UP0, `(.L_x_76) ;  /* 0x0000000100587547 */ /* 0x000fea000b800000 */
[----:B------:R-:W-:Y:S01]  /*3bf0*/  UIADD3 UR8, UPT, UPT, UR7, 0xd0, URZ ;  /* 0x000000d007087890 */ /* 0x000fe2000fffe0ff */
[----:B------:R-:W-:-:S03]  /*3c00*/  SHF.L.U32 R3, R9, 0x1f, RZ ;  /* 0x0000001f09037819 */ /* 0x000fc600000006ff */
[----:B------:R-:W-:-:S09]  /*3c10*/  ULEA UR5, UR19, UR8, 0x3 ;  /* 0x0000000813057291 */ /* 0x000fd2000f8e18ff */
[----:B------:R-:W2:Y:S02]  /*3c20*/  SYNCS.PHASECHK.TRANS64.TRYWAIT P0, [UR5], R3 ;  /* 0x00000003ff0075a7 */ /* 0x000ea40008001105 */
[----:B--2---:R-:W-:Y:S05]  /*3c30*/  @!P0 BRA `(.L_x_77) ;  /* 0x0000007c00d08947 */ /* 0x004fea0003800000 */
.L_x_173:
[----:B----4-:R-:W-:-:S04]  /*3c40*/  UIADD3 UR9, UPT, UPT, UR19, 0x1, URZ ;  /* 0x0000000113097890 */ /* 0x010fc8000fffe0ff */
[----:B------:R-:W-:-:S04]  /*3c50*/  UISETP.NE.AND UP1, UPT, UR9, 0x2, UPT ;  /* 0x000000020900788c */ /* 0x000fc8000bf25270 */
[----:B------:R-:W-:Y:S02]  /*3c60*/  USEL UR5, URZ, 0x1, UP1 ;  /* 0x00000001ff057887 */ /* 0x000fe40008800000 */
[----:B------:R-:W-:-:S04]  /*3c70*/  USEL UR9, UR9, URZ, UP1 ;  /* 0x000000ff09097287 */ /* 0x000fc80008800000 */
[----:B------:R-:W-:Y:S01]  /*3c80*/  ULEA UR9, UR9, UR8, 0x3 ;  /* 0x0000000809097291 */ /* 0x000fe2000f8e18ff */
[----:B-1----:R-:W-:-:S04]  /*3c90*/  LOP3.LUT R3, R9, UR5, RZ, 0x3c, !PT ;  /* 0x0000000509037c12 */ /* 0x002fc8000f8e3cff */
[----:B------:R-:W-:Y:S01]  /*3ca0*/  SHF.L.U32 R3, R3, 0x1f, RZ ;  /* 0x0000001f03037819 */ /* 0x000fe200000006ff */
[----:B------:R-:W-:-:S04]  /*3cb0*/  IMAD.U32 R0, RZ, RZ, UR9 ;  /* 0x00000009ff007e24 */ /* 0x000fc8000f8e00ff */
[----:B------:R1:W2:Y:S03]  /*3cc0*/  SYNCS.PHASECHK.TRANS64.TRYWAIT P0, [R0+URZ], R3 ;  /* 0x00000003000075a7 */ /* 0x0002a600080011ff */
[----:B--2---:R-:W-:Y:S05]  /*3cd0*/  @!P0 NANOSLEEP.SYNCS 0x989680 ;  /* 0x009896800000895d */ /* 0x004fea0003900000 */
[----:B------:R-:W2:Y:S02]  /*3ce0*/  @!P0 SYNCS.PHASECHK.TRANS64 P0, [R0+URZ], R3 ;  /* 0x00000003000085a7 */ /* 0x000ea400080010ff */
[----:B--2---:R-:W-:Y:S05]  /*3cf0*/  @P0 BRA `(.L_x_78) ;  /* 0x0000000000200947 */ /* 0x004fea0003800000 */
.L_x_79:
[----:B--2---:R2:W4:Y:S02]  /*3d00*/  SYNCS.PHASECHK.TRANS64.TRYWAIT P0, [R0+URZ], R3 ;  /* 0x00000003000075a7 */ /* 0x00452400080011ff */
[----:B----4-:R-:W-:Y:S05]  /*3d10*/  @!P0 NANOSLEEP.SYNCS 0x989680 ;  /* 0x009896800000895d */ /* 0x010fea0003900000 */
[----:B------:R-:W4:Y:S02]  /*3d20*/  @!P0 SYNCS.PHASECHK.TRANS64 P0, [R0+URZ], R3 ;  /* 0x00000003000085a7 */ /* 0x000f2400080010ff */
[----:B----4-:R-:W-:Y:S05]  /*3d30*/  @!P0 BRA `(.L_x_79) ;  /* 0xfffffffc00f08947 */ /* 0x010fea000383ffff */
[----:B------:R-:W-:Y:S05]  /*3d40*/  BRA `(.L_x_78) ;  /* 0x00000000000c7947 */ /* 0x000fea0003800000 */
.L_x_76:
[----:B------:R-:W-:-:S04]  /*3d50*/  UIADD3 UR5, UPT, UPT, UR7, 0x100, URZ ;  /* 0x0000010007057890 */ /* 0x000fc8000fffe0ff */
[----:B------:R-:W-:-:S09]  /*3d60*/  UPRMT UR5, UR4, 0x654, UR5 ;  /* 0x0000065404057896 */ /* 0x000fd20008000005 */
[----:B------:R-:W-:Y:S03]  /*3d70*/  SYNCS.ARRIVE.TRANS64.RED.A1T0 RZ, [UR5], RZ ;  /* 0x000000ffffff79a7 */ /* 0x000fe60008100405 */
.L_x_78:
[----:B-12---:R-:W-:Y:S01]  /*3d80*/  SHF.L.U32 R3, RZ, 0x1f, RZ ;  /* 0x0000001fff037819 */ /* 0x006fe200000006ff */
[----:B------:R-:W-:Y:S01]  /*3d90*/  UIADD3 UR5, UPT, UPT, UR7, 0x100, URZ ;  /* 0x0000010007057890 */ /* 0x000fe2000fffe0ff */
[----:B------:R-:W-:Y:S02]  /*3da0*/  PLOP3.LUT P0, PT, PT, PT, UP0, 0x80, 0x8 ;  /* 0x000000000008781c */ /* 0x000fe40003f0f008 */
[----:B------:R-:W1:Y:S02]  /*3db0*/  SYNCS.PHASECHK.TRANS64.TRYWAIT P1, [UR7+0x100], R3 ;  /* 0x00010003ff0075a7 */ /* 0x000e640008021107 */
[----:B-1----:R-:W-:Y:S09]  /*3dc0*/  @!P1 BRA `(.L_x_80) ;  /* 0x0000007c00849947 */ /* 0x002ff20003800000 */
.L_x_175:
[----:B------:R-:W-:Y:S01]  /*3dd0*/  @!UP0 UPRMT UR5, UR4, 0x654, UR5 ;  /* 0x0000065404058896 */ /* 0x000fe20008000005 */
[----:B------:R-:W-:Y:S02]  /*3de0*/  UMOV UR8, 0xffff ;  /* 0x0000ffff00087882 */ /* 0x000fe40000000000 */
[----:B------:R-:W-:-:S06]  /*3df0*/  UMOV UR4, 0x1 ;  /* 0x0000000100047882 */ /* 0x000fcc0000000000 */
[----:B------:R-:W-:Y:S01]  /*3e00*/  @!P0 SYNCS.ARRIVE.TRANS64.RED.A1T0 RZ, [UR5], RZ ;  /* 0x000000ffffff89a7 */ /* 0x000fe20008100405 */
[----:B------:R-:W-:Y:S01]  /*3e10*/  NOP ;  /* 0x0000000000007918 */ /* 0x000fe20000000000 */
[----:B-1----:R-:W1:Y:S01]  /*3e20*/  LDS R0, [UR6+0x14] ;  /* 0x00001406ff007984 */ /* 0x002e620008000800 */
[----:B------:R-:W-:-:S04]  /*3e30*/  ULOP3.LUT UR5, UR21, 0xffff, URZ, 0xc0, !UPT ;  /* 0x0000ffff15057892 */ /* 0x000fc8000f8ec0ff */
[----:B------:R-:W-:-:S04]  /*3e40*/  USHF.R.U32.HI UR5, URZ, 0x5, UR5 ;  /* 0x00000005ff057899 */ /* 0x000fc80008011605 */
[----:B------:R-:W-:Y:S02]  /*3e50*/  USHF.L.U32 UR8, UR8, UR5, URZ ;  /* 0x0000000508087299 */ /* 0x000fe400080006ff */
[----:B------:R-:W-:-:S04]  /*3e60*/  USHF.L.U32 UR4, UR4, UR5, URZ ;  /* 0x0000000504047299 */ /* 0x000fc800080006ff */
[----:B-1----:R-:W-:-:S04]  /*3e70*/  LOP3.LUT R0, R0, UR8, RZ, 0xc0, !PT ;  /* 0x0000000800007c12 */ /* 0x002fc8000f8ec0ff */
[----:B------:R-:W-:-:S13]  /*3e80*/  ISETP.NE.AND P0, PT, R0, UR8, PT ;  /* 0x0000000800007c0c */ /* 0x000fda000bf05270 */
[----:B------:R-:W-:Y:S05]  /*3e90*/  @P0 BRA `(.L_x_81) ;  /* 0x0000000000580947 */ /* 0x000fea0003800000 */
[----:B------:R-:W1:Y:S02]  /*3ea0*/  LDS R0, [UR6+0x18] ;  /* 0x00001806ff007984 */ /* 0x000e640008000800 */
[----:B-1----:R-:W-:-:S04]  /*3eb0*/  LOP3.LUT R0, R0, UR4, RZ, 0xc0, !PT ;  /* 0x0000000400007c12 */ /* 0x002fc8000f8ec0ff */
[----:B------:R-:W-:-:S13]  /*3ec0*/  ISETP.NE.AND P0, PT, R0, UR4, PT ;  /* 0x0000000400007c0c */ /* 0x000fda000bf05270 */
[----:B------:R-:W-:Y:S05]  /*3ed0*/  @P0 BRA `(.L_x_82) ;  /* 0x00000000003c0947 */ /* 0x000fea0003800000 */
[----:B------:R-:W1:Y:S01]  /*3ee0*/  S2R R2, SR_LANEID ;  /* 0x0000000000027919 */ /* 0x000e620000000000 */
[----:B------:R-:W-:Y:S01]  /*3ef0*/  ULOP3.LUT UR8, URZ, UR8, URZ, 0x33, !UPT ;  /* 0x00000008ff087292 */ /* 0x000fe2000f8e33ff */
[----:B------:R-:W-:Y:S01]  /*3f00*/  LOP3.LUT R4, RZ, UR4, RZ, 0x33, !PT ;  /* 0x00000004ff047c12 */ /* 0x000fe2000f8e33ff */
[----:B------:R-:W-:Y:S02]  /*3f10*/  VOTEU.ANY UR7, UPT, PT ;  /* 0x0000000000077886 */ /* 0x000fe400038e0100 */
[----:B------:R-:W-:Y:S01]  /*3f20*/  UFLO.U32 UR7, UR7 ;  /* 0x00000007000772bd */ /* 0x000fe200080e0000 */
[----:B------:R-:W2:Y:S01]  /*3f30*/  REDUX UR4, R4 ;  /* 0x00000000040473c4 */ /* 0x000ea20000000000 */
[----:B------:R-:W-:-:S06]  /*3f40*/  IMAD.U32 R0, RZ, RZ, UR8 ;  /* 0x00000008ff007e24 */ /* 0x000fcc000f8e00ff */
[----:B------:R1:W-:Y:S01]  /*3f50*/  UTCATOMSWS.AND URZ, UR8 ;  /* 0x0000000800ff79e3 */ /* 0x0003e20008000000 */
[----:B------:R-:W3:Y:S01]  /*3f60*/  REDUX UR5, R0 ;  /* 0x00000000000573c4 */ /* 0x000ee20000000000 */
[----:B-1----:R-:W-:Y:S01]  /*3f70*/  ISETP.EQ.U32.AND P0, PT, R2, UR7, PT ;  /* 0x0000000702007c0c */ /* 0x002fe2000bf02070 */
[----:B--2---:R-:W-:Y:S01]  /*3f80*/  IMAD.U32 R2, RZ, RZ, UR4 ;  /* 0x00000004ff027e24 */ /* 0x004fe2000f8e00ff */
[----:B---3--:R-:W-:-:S11]  /*3f90*/  MOV R3, UR5 ;  /* 0x0000000500037c02 */ /* 0x008fd60008000f00 */
[----:B------:R1:W-:Y:S04]  /*3fa0*/  @P0 ATOMS.AND RZ, [UR6+0x14], R3 ;  /* 0x00001403ffff098c */ /* 0x0003e8000a800006 */
[----:B------:R1:W-:Y:S01]  /*3fb0*/  @P0 ATOMS.AND RZ, [UR6+0x18], R2 ;  /* 0x00001802ffff098c */ /* 0x0003e2000a800006 */
[----:B------:R-:W-:Y:S05]  /*3fc0*/  BRA `(.L_x_83) ;  /* 0x0000000000147947 */ /* 0x000fea0003800000 */
.L_x_82:
[----:B------:R-:W-:Y:S02]  /*3fd0*/  MOV R2, 0x3ff0 ;  /* 0x00003ff000027802 */ /* 0x000fe40000000f00 */
[----:B---345:R-:W-:Y:S05]  /*3fe0*/  CALL.REL.NOINC `($__internal_0_$__cuda_sm10x_tcgen05_guardrail_trap_col_being_dealloced_not_returned_by_alloc) ;  /* 0x0000008000647944 */ /* 0x038fea0003c00000 */
[----:B------:R-:W-:Y:S05]  /*3ff0*/  BRA `(.L_x_83) ;  /* 0x0000000000087947 */ /* 0x000fea0003800000 */
.L_x_81:
[----:B------:R-:W-:Y:S02]  /*4000*/  MOV R2, 0x4020 ;  /* 0x0000402000027802 */ /* 0x000fe40000000f00 */
[----:B---345:R-:W-:Y:S05]  /*4010*/  CALL.REL.NOINC `($__internal_2_$__cuda_sm10x_tcgen05_guardrail_trap_unallocated_columns_being_dealloced) ;  /* 0x0000008000707944 */ /* 0x038fea0003c00000 */
.L_x_83:
[----:B------:R-:W-:Y:S01]  /*4020*/  NOP ;  /* 0x0000000000007918 */ /* 0x000fe20000000000 */
[----:B----4-:R-:W-:Y:S05]  /*4030*/  EXIT ;  /* 0x000000000000794d */ /* 0x010fea0003800000 */
.L_x_56:
[----:B------:R-:W-:-:S09]  /*4040*/  UISETP.NE.OR UP5, UPT, UR10, 0x3, !UP5 ;  /* 0x000000030a00788c */ /* 0x000fd2000efa5670 */
[----:B------:R-:W-:Y:S05]  /*4050*/  BRA.U UP5, `(.L_x_84) ;  /* 0x0000001105147547 */ /* 0x000fea000b800000 */
[----:B------:R-:W1:Y:S01]  /*4060*/  LDC R0, c[0x0][0xb30] ;  /* 0x0002cc00ff007b82 */ /* 0x000e620000000800 */
[----:B------:R-:W2:Y:S01]  /*4070*/  LDCU.64 UR8, c[0x0][0x888] ;  /* 0x00011100ff0877ac */ /* 0x000ea20008000a00 */
[----:B------:R-:W-:Y:S02]  /*4080*/  HFMA2 R29, -RZ, RZ, 0, 0 ;  /* 0x00000000ff1d7431 */ /* 0x000fe400000001ff */
[----:B------:R-:W-:Y:S01]  /*4090*/  IMAD.MOV.U32 R31, RZ, RZ, 0x1 ;  /* 0x00000001ff1f7424 */ /* 0x000fe200078e00ff */
[----:B------:R-:W-:Y:S01]  /*40a0*/  MOV R23, 0x4000 ;  /* 0x0000400000177802 */ /* 0x000fe20000000f00 */
[----:B------:R-:W3:Y:S01]  /*40b0*/  LDCU.64 UR4, c[0x0][0x890] ;  /* 0x00011200ff0477ac */ /* 0x000ee20008000a00 */
[----:B------:R-:W-:Y:S01]  /*40c0*/  IMAD.MOV.U32 R30, RZ, RZ, RZ ;  /* 0x000000ffff1e7224 */ /* 0x000fe200078e00ff */
[----:B------:R-:W4:Y:S01]  /*40d0*/  LDC R19, c[0x0][0x370] ;  /* 0x0000dc00ff137b82 */ /* 0x000f220000000800 */
[----:B------:R-:W-:Y:S01]  /*40e0*/  UMOV UR7, 0x400 ;  /* 0x0000040000077882 */ /* 0x000fe20000000000 */
[----:B------:R-:W-:-:S02]  /*40f0*/  UPLOP3.LUT UP1, UPT, UPT, UPT, UPT, 0x40, 0x4 ;  /* 0x000000000004789c */ /* 0x000fc40003f2e870 */
[----:B------:R-:W-:-:S04]  /*4100*/  ULEA UR7, UR37, UR7, 0x18 ;  /* 0x0000000725077291 */ /* 0x000fc8000f8ec0ff */
[----:B------:R-:W4:Y:S01]  /*4110*/  LDC R2, c[0x0][0xb0c] ;  /* 0x0002c300ff027b82 */ /* 0x000f220000000800 */
[----:B------:R-:W-:Y:S02]  /*4120*/  UIADD3 UR13, UPT, UPT, UR7, 0x68, URZ ;  /* 0x00000068070d7890 */ /* 0x000fe4000fffe0ff */
[----:B--2---:R-:W-:Y:S02]  /*4130*/  UISETP.NE.U32.AND UP2, UPT, UR8, URZ, UPT ;  /* 0x000000ff0800728c */ /* 0x004fe4000bf45070 */
[----:B------:R-:W-:Y:S02]  /*4140*/  UIADD3 UR33, UPT, UPT, UR7, 0x50, URZ ;  /* 0x0000005007217890 */ /* 0x000fe4000fffe0ff */
[----:B---3--:R-:W-:Y:S01]  /*4150*/  UISETP.NE.U32.AND UP3, UPT, UR4, URZ, UPT ;  /* 0x000000ff0400728c */ /* 0x008fe2000bf65070 */
[----:B------:R-:W2:Y:S01]  /*4160*/  LDC R18, c[0x0][0xb20] ;  /* 0x0002c800ff127b82 */ /* 0x000ea20000000800 */
[----:B-1----:R-:W-:Y:S01]  /*4170*/  ISETP.NE.AND P1, PT, R0, 0x1, PT ;  /* 0x000000010000780c */ /* 0x002fe20003f25270 */
[----:B------:R-:W-:-:S02]  /*4180*/  UISETP.NE.AND.EX UP2, UPT, UR9, URZ, UPT, UP2 ;  /* 0x000000ff0900728c */ /* 0x000fc4000bf45320 */
[----:B------:R-:W-:Y:S02]  /*4190*/  UIADD3 UR25, UPT, UPT, UR7, 0x58, URZ ;  /* 0x0000005807197890 */ /* 0x000fe4000fffe0ff */
[----:B------:R-:W-:Y:S02]  /*41a0*/  UIADD3 UR17, UPT, UPT, UR7, 0x60, URZ ;  /* 0x0000006007117890 */ /* 0x000fe4000fffe0ff */
[----:B------:R-:W1:Y:S01]  /*41b0*/  LDC.64 R32, c[0x0][0x348] ;  /* 0x0000d200ff207b82 */ /* 0x000e620000000a00 */
[----:B------:R-:W-:Y:S02]  /*41c0*/  UPRMT UR13, UR37, 0x654, UR13 ;  /* 0x00000654250d7896 */ /* 0x000fe4000800000d */
[----:B------:R-:W-:-:S05]  /*41d0*/  UISETP.NE.AND.EX UP3, UPT, UR5, URZ, UPT, UP3 ;  /* 0x000000ff0500728c */ /* 0x000fca000bf65330 */
[----:B------:R-:W3:Y:S08]  /*41e0*/  LDC.64 R16, c[0x0][0xb10] ;  /* 0x0002c400ff107b82 */ /* 0x000ef00000000a00 */
[----:B------:R-:W1:Y:S08]  /*41f0*/  LDC.64 R6, c[0x0][0xb18] ;  /* 0x0002c600ff067b82 */ /* 0x000e700000000a00 */
[----:B------:R-:W1:Y:S08]  /*4200*/  LDC.64 R4, c[0x0][0xb28] ;  /* 0x0002ca00ff047b82 */ /* 0x000e700000000a00 */
[----:B--2-4-:R-:W1:Y:S02]  /*4210*/  LDC R22, c[0x0][0x374] ;  /* 0x0000dd00ff167b82 */ /* 0x014e640000000800 */
.L_x_95:
[C---:B------:R-:W-:Y:S02]  /*4220*/  LEA R0, R30.reuse, UR7, 0x3 ;  /* 0x000000071e007c11 */ /* 0x040fe4000f8e18ff */
[----:B------:R-:W-:Y:S02]  /*4230*/  SHF.L.U32 R3, R29, 0x1f, RZ ;  /* 0x0000001f1d037819 */ /* 0x000fe400000006ff */
[----:B------:R-:W-:Y:S02]  /*4240*/  LEA R24, R30, UR7, 0x4 ;  /* 0x000000071e187c11 */ /* 0x000fe4000f8e20ff */
[----:B--2---:R-:W2:Y:S02]  /*4250*/  SYNCS.PHASECHK.TRANS64.TRYWAIT P0, [R0+URZ+0xa0], R3 ;  /* 0x0000a003000075a7 */ /* 0x004ea400080011ff */
[----:B--2---:R-:W-:Y:S05]  /*4260*/  @!P0 BRA `(.L_x_85) ;  /* 0x0000007800748947 */ /* 0x004fea0003800000 */
.L_x_176:
[----:B------:R-:W-:Y:S01]  /*4270*/  ISETP.GE.AND P0, PT, R72, 0x1, PT ;  /* 0x000000014800780c */ /* 0x000fe20003f06270 */
[----:B------:R-:W4:Y:S01]  /*4280*/  LDS.128 R24, [R24+0x110] ;  /* 0x0001100018187984 */ /* 0x000f220000000c00 */
[----:B--2---:R-:W-:Y:S01]  /*4290*/  VIADD R0, R0, 0xb0 ;  /* 0x000000b000007836 */ /* 0x004fe20000000000 */
[----:B------:R-:W-:Y:S01]  /*42a0*/  @!PT LDS RZ, [RZ] ;  /* 0x00000000fffff984 */ /* 0x000fe20000000800 */
[----:B------:R-:W-:Y:S01]  /*42b0*/  @!PT LDS RZ, [RZ] ;  /* 0x00000000fffff984 */ /* 0x000fe20000000800 */
[----:B------:R-:W-:Y:S01]  /*42c0*/  @!PT LDS RZ, [RZ] ;  /* 0x00000000fffff984 */ /* 0x000fe20000000800 */
[----:B------:R-:W-:Y:S01]  /*42d0*/  @!PT LDS RZ, [RZ] ;  /* 0x00000000fffff984 */ /* 0x000fe20000000800 */
[----:B------:R2:W-:Y:S06]  /*42e0*/  MEMBAR.ALL.CTA ;  /* 0x0000000000007992 */ /* 0x0005ec0000008000 */
[----:B--2---:R-:W2:Y:S01]  /*42f0*/  FENCE.VIEW.ASYNC.S ;  /* 0x00000000000073c6 */ /* 0x004ea20000000000 */
[----:B------:R-:W-:Y:S04]  /*4300*/  PRMT R0, RZ, 0x654, R0 ;  /* 0x00000654ff007816 */ /* 0x000fe80000000000 */
[----:B--2---:R2:W-:Y:S01]  /*4310*/  SYNCS.ARRIVE.TRANS64.RED.A1T0 RZ, [R0+URZ], RZ ;  /* 0x000000ff00ff79a7 */ /* 0x0045e200081004ff */
[----:B----4-:R-:W-:Y:S11]  /*4320*/  LOP3.LUT P3, RZ, R26, 0x1, RZ, 0xc0, !PT ;  /* 0x000000011aff7812 */ /* 0x010ff6000786c0ff */
[----:B------:R-:W-:Y:S02]  /*4330*/  @!UPT UIADD3 URZ, UPT, UPT, URZ, URZ, URZ ;  /* 0x000000fffffff290 */ /* 0x000fe4000fffe0ff */
[----:B------:R-:W-:Y:S02]  /*4340*/  @P3 MOV R13, R24 ;  /* 0x00000018000d3202 */ /* 0x000fe40000000f00 */
[----:B------:R-:W-:Y:S01]  /*4350*/  @P3 LOP3.LUT R8, R25, 0xffff, RZ, 0xc0, !PT ;  /* 0x0000ffff19083812 */ /* 0x000fe200078ec0ff */
[----:B--2---:R-:W-:Y:S06]  /*4360*/  @!P0 BRA `(.L_x_86) ;  /* 0x0000000000a48947 */ /* 0x004fec0003800000 */
[----:B-1----:R-:W-:Y:S01]  /*4370*/  IMAD.HI.U32 R35, R22, R7, RZ ;  /* 0x0000000716237227 */ /* 0x002fe200078e00ff */
[----:B------:R-:W-:Y:S02]  /*4380*/  ISETP.NE.AND P0, PT, R6, 0x1, PT ;  /* 0x000000010600780c */ /* 0x000fe40003f05270 */
[----:B------:R-:W-:Y:S01]  /*4390*/  ISETP.NE.AND P2, PT, R72, 0x1, PT ;  /* 0x000000014800780c */ /* 0x000fe20003f45270 */
[----:B---3--:R-:W-:Y:S01]  /*43a0*/  IMAD.HI.U32 R34, R19, R16, RZ ;  /* 0x0000001013227227 */ /* 0x008fe200078e00ff */
[----:B------:R-:W-:Y:S02]  /*43b0*/  SHF.R.U32.HI R35, RZ, R18, R35 ;  /* 0x00000012ff237219 */ /* 0x000fe40000011623 */
[----:B------:R-:W-:Y:S01]  /*43c0*/  ISETP.NE.AND P4, PT, R2, 0x1, PT ;  /* 0x000000010200780c */ /* 0x000fe20003f85270 */
[----:B------:R-:W-:Y:S01]  /*43d0*/  IMAD.HI.U32 R36, R13, R16, RZ ;  /* 0x000000100d247227 */ /* 0x000fe200078e00ff */
[----:B------:R-:W-:Y:S02]  /*43e0*/  SHF.R.U32.HI R34, RZ, R17, R34 ;  /* 0x00000011ff227219 */ /* 0x000fe40000011622 */
[----:B------:R-:W-:Y:S01]  /*43f0*/  SEL R3, R22, R35, !P0 ;  /* 0x0000002316037207 */ /* 0x000fe20004000000 */
[C---:B------:R-:W-:Y:S01]  /*4400*/  IMAD.HI.U32 R35, R8.reuse, R7, RZ ;  /* 0x0000000708237227 */ /* 0x040fe200078e00ff */
[----:B------:R-:W-:Y:S02]  /*4410*/  SEL R11, R19, R34, !P4 ;  /* 0x00000022130b7207 */ /* 0x000fe40006000000 */
[----:B------:R-:W-:Y:S01]  /*4420*/  SHF.R.U32.HI R36, RZ, R17, R36 ;  /* 0x00000011ff247219 */ /* 0x000fe20000011624 */
[----:B------:R-:W-:Y:S01]  /*4430*/  IMAD.HI.U32 R38, R3, R4, RZ ;  /* 0x0000000403267227 */ /* 0x000fe200078e00ff */
[----:B------:R-:W-:Y:S03]  /*4440*/  SHF.R.U32.HI R35, RZ, R18, R35 ;  /* 0x00000012ff237219 */ /* 0x000fe60000011623 */
[----:B------:R-:W-:Y:S01]  /*4450*/  IMAD.HI.U32 R34, R11, R4, RZ ;  /* 0x000000040b227227 */ /* 0x000fe200078e00ff */
[----:B------:R-:W-:Y:S02]  /*4460*/  @P2 SHF.R.U32.HI R3, RZ, R5, R38 ;  /* 0x00000005ff032219 */ /* 0x000fe40000011626 */
[----:B------:R-:W-:Y:S02]  /*4470*/  SEL R9, R8, R35, !P0 ;  /* 0x0000002308097207 */ /* 0x000fe40004000000 */
[----:B------:R-:W-:Y:S01]  /*4480*/  @P2 SHF.R.U32.HI R11, RZ, R5, R34 ;  /* 0x00000005ff0b2219 */ /* 0x000fe20000011622 */
[C---:B------:R-:W-:Y:S01]  /*4490*/  IMAD R10, R72.reuse, R3, RZ ;  /* 0x00000003480a7224 */ /* 0x040fe200078e02ff */
[----:B------:R-:W-:Y:S01]  /*44a0*/  SEL R3, R13, R36, !P4 ;  /* 0x000000240d037207 */ /* 0x000fe20006000000 */
[C---:B------:R-:W-:Y:S03]  /*44b0*/  IMAD.HI.U32 R14, R9.reuse, R4, RZ ;  /* 0x00000004090e7227 */ /* 0x040fe600078e00ff */
[----:B------:R-:W-:Y:S01]  /*44c0*/  ISETP.GE.AND P0, PT, R9, R10, PT ;  /* 0x0000000a0900720c */ /* 0x000fe20003f06270 */
[C---:B------:R-:W-:Y:S01]  /*44d0*/  IMAD R12, R72.reuse, R11, RZ ;  /* 0x0000000b480c7224 */ /* 0x040fe200078e02ff */
[-C--:B------:R-:W-:Y:S04]  /*44e0*/  SHF.R.U32.HI R14, RZ, R5.reuse, R14 ;  /* 0x00000005ff0e7219 */ /* 0x080fe8000001160e */
[----:B------:R-:W-:Y:S02]  /*44f0*/  ISETP.GE.OR P0, PT, R3, R12, P0 ;  /* 0x0000000c0300720c */ /* 0x000fe40000706670 */
[----:B------:R-:W-:Y:S05]  /*4500*/  SEL R15, R9, R14, !P2 ;  /* 0x0000000e090f7207 */ /* 0x000fea0005000000 */
[----:B------:R-:W-:Y:S04]  /*4510*/  IMAD.MOV R14, RZ, RZ, -R15 ;  /* 0x000000ffff0e7224 */ /* 0x000fe800078e0a0f */
[----:B------:R-:W-:Y:S02]  /*4520*/  IMAD R14, R72, R14, R9 ;  /* 0x0000000e480e7224 */ /* 0x000fe400078e0209 */
[C---:B------:R-:W-:Y:S05]  /*4530*/  @!P0 IMAD.HI.U32 R10, R3.reuse, R4, RZ ;  /* 0x00000004030a8227 */ /* 0x040fea00078e00ff */
[----:B------:R-:W-:Y:S04]  /*4540*/  @!P0 SHF.R.U32.HI R10, RZ, R5, R10 ;  /* 0x00000005ff0a8219 */ /* 0x000fe8000001160a */
[----:B------:R-:W-:Y:S01]  /*4550*/  @!P0 SEL R0, R3, R10, !P2 ;  /* 0x0000000a03008207 */ /* 0x000fe20005000000 */
[----:B------:R-:W-:Y:S03]  /*4560*/  IMAD.MOV R10, RZ, RZ, -R3 ;  /* 0x000000ffff0a7224 */ /* 0x000fe600078e0a03 */
[----:B------:R-:W-:Y:S01]  /*4570*/  @!P0 IADD3 R15, PT, PT, R15, -R0, RZ ;  /* 0x800000000f0f8210 */ /* 0x000fe20007ffe0ff */
[----:B------:R-:W-:Y:S01]  /*4580*/  @!P0 IMAD R0, R11, R14, R0 ;  /* 0x0000000e0b008224 */ /* 0x000fe200078e0200 */
[----:B------:R-:W-:Y:S01]  /*4590*/  IADD3 R11, PT, PT, -R9, RZ, RZ ;  /* 0x000000ff090b7210 */ /* 0x000fe20007ffe1ff */
[----:B------:R-:W-:Y:S02]  /*45a0*/  IMAD R13, R2, R10, R13 ;  /* 0x0000000a020d7224 */ /* 0x000fe400078e020d */
[----:B------:R-:W-:Y:S02]  /*45b0*/  @!P0 IMAD R9, R15, R72, R3 ;  /* 0x000000480f098224 */ /* 0x000fe400078e0203 */
[----:B------:R-:W-:Y:S02]  /*45c0*/  @!P0 IMAD.MOV.U32 R3, RZ, RZ, R0 ;  /* 0x000000ffff038224 */ /* 0x000fe400078e0000 */
[----:B------:R-:W-:Y:S02]  /*45d0*/  IMAD R8, R6, R11, R8 ;  /* 0x0000000b06087224 */ /* 0x000fe400078e0208 */
[----:B------:R-:W-:Y:S02]  /*45e0*/  IMAD R13, R3, R2, R13 ;  /* 0x00000002030d7224 */ /* 0x000fe400078e020d */
[----:B------:R-:W-:Y:S02]  /*45f0*/  IMAD R8, R9, R6, R8 ;  /* 0x0000000609087224 */ /* 0x000fe400078e0208 */
.L_x_86:
[----:B------:R-:W-:Y:S05]  /*4600*/  BRA.U UP1, `(.L_x_87) ;  /* 0x0000000101107547 */ /* 0x000fea000b800000 */
[----:B------:R-:W-:Y:S04]  /*4610*/  MOV R0, UR6 ;  /* 0x0000000600007c02 */ /* 0x000fe80008000f00 */
[----:B------:R-:W-:Y:S04]  /*4620*/  SHF.L.U32 R3, R0, 0x1f, RZ ;  /* 0x0000001f00037819 */ /* 0x000fe800000006ff */
[----:B------:R-:W2:Y:S02]  /*4630*/  SYNCS.PHASECHK.TRANS64.TRYWAIT P0, [UR7+0x98], R3 ;  /* 0x00009803ff0075a7 */ /* 0x000ea40008001107 */
[----:B--2---:R-:W-:Y:S05]  /*4640*/  @!P0 BRA `(.L_x_88) ;  /* 0x0000007400908947 */ /* 0x004fea0003800000 */
.L_x_87:
[----:B------:R-:W-:Y:S02]  /*4650*/  R2UR UR35, R21 ;  /* 0x00000000152372ca */ /* 0x000fe400000e0000 */
[----:B------:R-:W-:Y:S02]  /*4660*/  R2UR UR34, R20 ;  /* 0x00000000142272ca */ /* 0x000fe400000e0000 */
[----:B------:R-:W-:Y:S02]  /*4670*/  ISETP.NE.U32.AND P2, PT, RZ, UR4, PT ;  /* 0x00000004ff007c0c */ /* 0x000fe4000bf45070 */
[----:B------:R-:W-:Y:S02]  /*4680*/  SHF.L.U32 R12, R31, 0x1f, RZ ;  /* 0x0000001f1f0c7819 */ /* 0x000fe400000006ff */
[----:B------:R-:W-:Y:S05]  /*4690*/  ISETP.NE.AND.EX P2, PT, RZ, UR5, PT, P2 ;  /* 0x00000005ff007c0c */ /* 0x000fea000bf45320 */
[----:B------:R-:W-:Y:S02]  /*46a0*/  USHF.L.U32 UR35, UR35, 0x7, URZ ;  /* 0x0000000723237899 */ /* 0x000fe400080006ff */
[----:B------:R-:W-:Y:S01]  /*46b0*/  USHF.L.U32 UR34, UR34, 0x8, URZ ;  /* 0x0000000822227899 */ /* 0x000fe200080006ff */
[----:B------:R-:W-:Y:S11]  /*46c0*/  BRA.U !UP3, `(.L_x_89) ;  /* 0x000000010b347547 */ /* 0x000ff6000b800000 */
[----:B------:R-:W-:Y:S01]  /*46d0*/  UPLOP3.LUT UP0, UPT, UPT, UPT, UP2, 0x80, 0x8 ;  /* 0x000000000008789c */ /* 0x000fe20003f0f020 */
[----:B--2---:R-:W-:Y:S02]  /*46e0*/  HFMA2 R0, -RZ, RZ, 0, 5.9604644775390625e-08 ;  /* 0x00000001ff007431 */ /* 0x004fe400000001ff */
[----:B------:R-:W-:Y:S03]  /*46f0*/  IMAD.MOV.U32 R155, RZ, RZ, 0x1 ;  /* 0x00000001ff9b7424 */ /* 0x000fe600078e00ff */
[----:B------:R-:W-:Y:S05]  /*4700*/  PLOP3.LUT P0, PT, PT, PT, UP0, 0x80, 0x8 ;  /* 0x000000000008781c */ /* 0x000fea0003f0f008 */
[----:B------:R-:W2:Y:S01]  /*4710*/  @UP0 LDCU.64 UR10, c[0x0][0x888] ;  /* 0x00011100ff0a07ac */ /* 0x000ea20008000a00 */
[----:B------:R-:W-:Y:S07]  /*4720*/  @UP0 UIMAD UR8, UR36, UR4, URZ ;  /* 0x00000004240802a4 */ /* 0x000fee000f8e02ff */
[----:B------:R-:W-:Y:S01]  /*4730*/  @!P0 PRMT R155, R0, 0x7610, R155 ;  /* 0x00007610009b8816 */ /* 0x000fe2000000009b */
[----:B--2---:R-:W-:Y:S03]  /*4740*/  @UP0 UIMAD.WIDE UR10, UR8, 0x4, UR10 ;  /* 0x00000004080a08a5 */ /* 0x004fe6000f8e020a */
[----:B------:R-:W2:Y:S03]  /*4750*/  @!UP0 LDCU UR8, c[0x0][0x880] ;  /* 0x00011000ff0887ac */ /* 0x000ea60008000800 */
[----:B------:R-:W-:Y:S01]  /*4760*/  IMAD.U32 R10, RZ, RZ, UR10 ;  /* 0x0000000aff0a7e24 */ /* 0x000fe2000f8e00ff */
[----:B------:R-:W-:Y:S05]  /*4770*/  MOV R11, UR11 ;  /* 0x0000000b000b7c02 */ /* 0x000fea0008000f00 */
[----:B-----5:R4:W5:Y:S02]  /*4780*/  @P0 LDG.E R81, desc[UR46][R10.64] ;  /* 0x0000002e0a510981 */ /* 0x020964000c1e1900 */
[----:B--2-4-:R-:W-:Y:S07]  /*4790*/  @!P0 IMAD.U32 R81, RZ, RZ, UR8 ;  /* 0x00000008ff518e24 */ /* 0x014fee000f8e00ff */
.L_x_89:
[----:B-----5:R-:W-:Y:S01]  /*47a0*/  @!P2 FSETP.EQ.AND P0, PT, R81, RZ, PT ;  /* 0x000000ff5100a20b */ /* 0x020fe20003f02000 */
[----:B------:R-:W-:Y:S01]  /*47b0*/  @!UPT UIADD3 URZ, UPT, UPT, URZ, URZ, URZ ;  /* 0x000000fffffff290 */ /* 0x000fe2000fffe0ff */
[----:B------:R-:W-:Y:S11]  /*47c0*/  @!P2 BRA `(.L_x_90) ;  /* 0x000000000014a947 */ /* 0x000ff60003800000 */
[----:B------:R-:W-:Y:S02]  /*47d0*/  LOP3.LUT P2, RZ, R155, 0xff, RZ, 0xc0, !PT ;  /* 0x000000ff9bff7812 */ /* 0x000fe4000784c0ff */
[----:B------:R-:W-:Y:S04]  /*47e0*/  PLOP3.LUT P0, PT, PT, PT, UP0, 0x80, 0x8 ;  /* 0x000000000008781c */ /* 0x000fe80003f0f008 */
[----:B------:R-:W-:Y:S07]  /*47f0*/  PLOP3.LUT P0, PT, P0, PT, PT, 0x8, 0x80 ;  /* 0x000000000080781c */ /* 0x000fee000070e170 */
[----:B------:R-:W-:Y:S11]  /*4800*/  @P2 FSETP.EQ.AND P0, PT, R81, RZ, PT ;  /* 0x000000ff5100220b */ /* 0x000ff60003f02000 */
[----:B------:R-:W-:Y:S02]  /*4810*/  @!UPT UIADD3 URZ, UPT, UPT, URZ, URZ, URZ ;  /* 0x000000fffffff290 */ /* 0x000fe4000fffe0ff */
.L_x_90:
[----:B------:R-:W4:Y:S01]  /*4820*/  SYNCS.PHASECHK.TRANS64.TRYWAIT P2, [UR7+0x70], R12 ;  /* 0x0000700cff0075a7 */ /* 0x000f220008041107 */
[----:B------:R-:W-:Y:S04]  /*4830*/  ELECT P4, URZ, PT ;  /* 0x0000000000ff782f */ /* 0x000fe80003880000 */
[----:B------:R-:W-:Y:S11]  /*4840*/  PLOP3.LUT P4, PT, P0, P4, PT, 0xf2, 0x2f ;  /* 0x00000000002f781c */ /* 0x000ff60000789e72 */
[----:B------:R-:W-:Y:S02]  /*4850*/  @!UPT UIADD3 URZ, UPT, UPT, URZ, URZ, URZ ;  /* 0x000000fffffff290 */ /* 0x000fe4000fffe0ff */
[----:B-1----:R-:W-:Y:S05]  /*4860*/  @!P4 IADD3 R9, P0, PT, R32, 0x580, RZ ;  /* 0x000005802009c810 */ /* 0x002fea0007f1e0ff */
[----:B--2---:R-:W-:Y:S01]  /*4870*/  @!P4 IMAD.X R0, RZ, RZ, R33, P0 ;  /* 0x000000ffff00c224 */ /* 0x004fe200000e0621 */
[----:B----4-:R-:W-:Y:S07]  /*4880*/  @!P2 BRA `(.L_x_91) ;  /* 0x000000740018a947 */ /* 0x010fee0003800000 */
.L_x_179:
[----:B------:R-:W-:Y:S01]  /*4890*/  @!P4 R2UR UR8, R0 ;  /* 0x000000000008c2ca */ /* 0x000fe200000e0000 */
[----:B------:R-:W-:Y:S01]  /*48a0*/  VOTEU.ALL UP1, P4 ;  /* 0x0000000000ff7886 */ /* 0x000fe20002020000 */
[----:B------:R-:W-:Y:S01]  /*48b0*/  @!P4 R2UR UR9, R9 ;  /* 0x000000000909c2ca */ /* 0x000fe200000e0000 */
[----:B------:R-:W-:Y:S01]  /*48c0*/  @!P4 IMAD.MOV.U32 R0, RZ, RZ, 0x4000 ;  /* 0x00004000ff00c424 */ /* 0x000fe200078e00ff */
[----:B------:R-:W-:Y:S01]  /*48d0*/  UMOV UR10, 0x0 ;  /* 0x00000000000a7882 */ /* 0x000fe20000000000 */
[----:B------:R-:W-:Y:S01]  /*48e0*/  UMOV UR11, 0x10000000 ;  /* 0x10000000000b7882 */ /* 0x000fe20000000000 */
[----:B------:R-:W-:Y:S01]  /*48f0*/  @!UP1 UIADD3 UR32, UPT, UPT, UR7, 0x400, URZ ;  /* 0x0000040007209890 */ /* 0x000fe2000fffe0ff */
[----:B------:R-:W-:Y:S01]  /*4900*/  @!P4 IADD3 R9, P0, PT, R32, 0x580, RZ ;  /* 0x000005802009c810 */ /* 0x000fe20007f1e0ff */
[----:B------:R-:W-:Y:S05]  /*4910*/  VOTEU.ALL UP1, P4 ;  /* 0x0000000000ff7886 */ /* 0x000fea0002020000 */
[----:B------:R-:W-:Y:S01]  /*4920*/  IMAD.U32 R11, RZ, RZ, UR8 ;  /* 0x00000008ff0b7e24 */ /* 0x000fe2000f8e00ff */
[----:B------:R-:W-:Y:S01]  /*4930*/  UPRMT UR8, UR37, 0x654, UR33 ;  /* 0x0000065425087896 */ /* 0x000fe20008000021 */
[----:B------:R-:W-:Y:S03]  /*4940*/  IMAD.U32 R10, RZ, RZ, UR9 ;  /* 0x00000009ff0a7e24 */ /* 0x000fe6000f8e00ff */
[----:B------:R-:W-:Y:S02]  /*4950*/  @!P4 R2UR UR15, R11 ;  /* 0x000000000b0fc2ca */ /* 0x000fe400000e0000 */
[----:B------:R-:W-:Y:S11]  /*4960*/  @!P4 R2UR UR14, R10 ;  /* 0x000000000a0ec2ca */ /* 0x000ff600000e0000 */
[----:B------:R-:W-:Y:S02]  /*4970*/  @!UPT UIADD3 URZ, UPT, UPT, URZ, URZ, URZ ;  /* 0x000000fffffff290 */ /* 0x000fe4000fffe0ff */
[----:B------:R2:W-:Y:S01]  /*4980*/  @!UP1 UTMALDG.3D [UR32], [UR14], desc[UR10] ;  /* 0x00000a200e0095b4 */ /* 0x0005e20008011000 */
[----:B------:R4:W-:Y:S01]  /*4990*/  @!P4 SYNCS.ARRIVE.TRANS64.RED.A0TR RZ, [UR7+0x50], R0 ;  /* 0x00005000ffffc9a7 */ /* 0x0009e20008300407 */
[----:B------:R-:W-:Y:S01]  /*49a0*/  SYNCS.ARRIVE.TRANS64.RED.A1T0 RZ, [UR8], RZ ;  /* 0x000000ffffff79a7 */ /* 0x000fe20008100408 */
[----:B----4-:R-:W-:Y:S01]  /*49b0*/  @!P4 IMAD.X R0, RZ, RZ, R33, P0 ;  /* 0x000000ffff00c224 */ /* 0x010fe200000e0621 */
[----:B------:R-:W4:Y:S02]  /*49c0*/  SYNCS.PHASECHK.TRANS64.TRYWAIT P2, [UR7+0x78], R12 ;  /* 0x0000780cff0075a7 */ /* 0x000f240008041107 */
[----:B--2-4-:R-:W-:Y:S05]  /*49d0*/  @!P2 BRA `(.L_x_92) ;  /* 0x0000007000dca947 */ /* 0x014fea0003800000 */
.L_x_181:
        /* <DEDUP_REMOVED lines=8> */
[----:B------:R-:W-:Y:S01]  /*4a60*/  @!UP1 UIADD3 UR24, UPT, UPT, UR7, 0x4400, URZ ;  /* 0x0000440007189890 */ /* 0x000fe2000fffe0ff */
[----:B------:R-:W-:Y:S01]  /*4a70*/  VOTEU.ALL UP1, P4 ;  /* 0x0000000000ff7886 */ /* 0x000fe20002020000 */
[----:B------:R-:W-:Y:S01]  /*4a80*/  UMOV UR27, UR35 ;  /* 0x00000023001b7c82 */ /* 0x000fe20008000000 */
[----:B------:R-:W-:Y:S02]  /*4a90*/  UMOV UR28, UR36 ;  /* 0x00000024001c7c82 */ /* 0x000fe40008000000 */
[----:B------:R-:W-:Y:S01]  /*4aa0*/  IMAD.U32 R11, RZ, RZ, UR8 ;  /* 0x00000008ff0b7e24 */ /* 0x000fe2000f8e00ff */
[----:B------:R-:W-:Y:S01]  /*4ab0*/  UPRMT UR8, UR37, 0x654, UR25 ;  /* 0x0000065425087896 */ /* 0x000fe20008000019 */
[----:B------:R-:W-:Y:S02]  /*4ac0*/  IMAD.U32 R10, RZ, RZ, UR9 ;  /* 0x00000009ff0a7e24 */ /* 0x000fe4000f8e00ff */
[----:B------:R-:W-:Y:S01]  /*4ad0*/  @!P4 IMAD.X R20, RZ, RZ, R33, P0 ;  /* 0x000000ffff14c224 */ /* 0x000fe200000e0621 */
[----:B------:R-:W-:Y:S02]  /*4ae0*/  @!P4 R2UR UR15, R11 ;  /* 0x000000000b0fc2ca */ /* 0x000fe400000e0000 */
[----:B------:R-:W-:Y:S11]  /*4af0*/  @!P4 R2UR UR14, R10 ;  /* 0x000000000a0ec2ca */ /* 0x000ff600000e0000 */
[----:B------:R-:W-:Y:S02]  /*4b00*/  @!UPT UIADD3 URZ, UPT, UPT, URZ, URZ, URZ ;  /* 0x000000fffffff290 */ /* 0x000fe4000fffe0ff */
[----:B------:R2:W-:Y:S01]  /*4b10*/  @!UP1 UTMALDG.3D [UR24], [UR14], desc[UR10] ;  /* 0x00000a180e0095b4 */ /* 0x0005e20008011000 */
[----:B------:R2:W-:Y:S01]  /*4b20*/  @!P4 SYNCS.ARRIVE.TRANS64.RED.A0TR RZ, [UR7+0x58], R0 ;  /* 0x00005800ffffc9a7 */ /* 0x0005e20008300407 */
[----:B------:R-:W-:Y:S01]  /*4b30*/  SYNCS.ARRIVE.TRANS64.RED.A1T0 RZ, [UR8], RZ ;  /* 0x000000ffffff79a7 */ /* 0x000fe20008100408 */
[----:B------:R-:W4:Y:S02]  /*4b40*/  SYNCS.PHASECHK.TRANS64.TRYWAIT P2, [UR7+0x80], R12 ;  /* 0x0000800cff0075a7 */ /* 0x000f240008041107 */
[----:B--2-4-:R-:W-:Y:S05]  /*4b50*/  @!P2 BRA `(.L_x_93) ;  /* 0x000000700094a947 */ /* 0x014fea0003800000 */
.L_x_183:
[----:B------:R-:W2:Y:S01]  /*4b60*/  LDC.64 R14, c[0x0][0xb10] ;  /* 0x0002c400ff0e7b82 */ /* 0x000ea20000000a00 */
[----:B------:R-:W-:Y:S01]  /*4b70*/  @!P4 R2UR UR8, R20 ;  /* 0x000000001408c2ca */ /* 0x000fe200000e0000 */
[----:B------:R-:W-:Y:S01]  /*4b80*/  VOTEU.ALL UP1, P4 ;  /* 0x0000000000ff7886 */ /* 0x000fe20002020000 */
[----:B------:R-:W-:Y:S01]  /*4b90*/  @!P4 R2UR UR9, R21 ;  /* 0x000000001509c2ca */ /* 0x000fe200000e0000 */
[----:B------:R-:W-:Y:S01]  /*4ba0*/  UMOV UR10, 0x0 ;  /* 0x00000000000a7882 */ /* 0x000fe20000000000 */
[----:B------:R-:W-:Y:S03]  /*4bb0*/  UMOV UR11, 0x10000000 ;  /* 0x10000000000b7882 */ /* 0x000fe60000000000 */
[----:B------:R-:W4:Y:S01]  /*4bc0*/  LDC.64 R10, c[0x0][0xb18] ;  /* 0x0002c600ff0a7b82 */ /* 0x000f220000000a00 */
[----:B------:R-:W-:Y:S01]  /*4bd0*/  @!UP1 UIADD3 UR18, UPT, UPT, UR34, 0x80, URZ ;  /* 0x0000008022129890 */ /* 0x000fe2000fffe0ff */
[----:B------:R-:W-:Y:S01]  /*4be0*/  @P3 SHF.R.U32.HI R28, RZ, 0x10, R25 ;  /* 0x00000010ff1c3819 */ /* 0x000fe20000011619 */
[----:B------:R-:W-:Y:S01]  /*4bf0*/  @!UP1 UIADD3 UR16, UPT, UPT, UR7, 0x8400, URZ ;  /* 0x0000840007109890 */ /* 0x000fe2000fffe0ff */
[----:B------:R-:W-:Y:S01]  /*4c00*/  VIADD R30, R30, 0x1 ;  /* 0x000000011e1e7836 */ /* 0x000fe20000000000 */
[----:B------:R-:W-:Y:S03]  /*4c10*/  VOTEU.ALL UP1, P4 ;  /* 0x0000000000ff7886 */ /* 0x000fe60002020000 */
[----:B------:R-:W5:Y:S01]  /*4c20*/  @!P1 LDC R0, c[0x0][0xb20] ;  /* 0x0002c800ff009b82 */ /* 0x000f620000000800 */
[----:B------:R-:W-:Y:S01]  /*4c30*/  UMOV UR19, UR35 ;  /* 0x0000002300137c82 */ /* 0x000fe20008000000 */
[----:B------:R-:W-:Y:S01]  /*4c40*/  IMAD.U32 R21, RZ, RZ, UR8 ;  /* 0x00000008ff157e24 */ /* 0x000fe2000f8e00ff */
[----:B------:R-:W-:Y:S05]  /*4c50*/  UMOV UR20, UR36 ;  /* 0x0000002400147c82 */ /* 0x000fea0008000000 */
[----:B-1----:R-:W1:Y:S01]  /*4c60*/  @!P1 LDC R3, c[0x0][0xb0c] ;  /* 0x0002c300ff039b82 */ /* 0x002e620000000800 */
[----:B------:R-:W-:Y:S01]  /*4c70*/  IMAD.U32 R20, RZ, RZ, UR9 ;  /* 0x00000009ff147e24 */ /* 0x000fe2000f8e00ff */
[----:B------:R-:W-:Y:S01]  /*4c80*/  UPRMT UR8, UR37, 0x654, UR17 ;  /* 0x0000065425087896 */ /* 0x000fe20008000011 */
[----:B------:R-:W-:Y:S03]  /*4c90*/  @!P4 R2UR UR15, R21 ;  /* 0x00000000150fc2ca */ /* 0x000fe600000e0000 */
[----:B------:R-:W-:Y:S01]  /*4ca0*/  @!P4 R2UR UR14, R20 ;  /* 0x00000000140ec2ca */ /* 0x000fe200000e0000 */
[----:B------:R-:W-:Y:S11]  /*4cb0*/  @!P4 IMAD.MOV.U32 R20, RZ, RZ, 0x4000 ;  /* 0x00004000ff14c424 */ /* 0x000ff600078e00ff */
[----:B------:R-:W-:Y:S01]  /*4cc0*/  @!UPT UIADD3 URZ, UPT, UPT, URZ, URZ, URZ ;  /* 0x000000fffffff290 */ /* 0x000fe2000fffe0ff */
[----:B------:R1:W-:Y:S01]  /*4cd0*/  @!UP1 UTMALDG.3D [UR16], [UR14], desc[UR10] ;  /* 0x00000a100e0095b4 */ /* 0x0003e20008011000 */
[----:B------:R1:W-:Y:S02]  /*4ce0*/  @!P4 SYNCS.ARRIVE.TRANS64.RED.A0TR RZ, [UR7+0x60], R20 ;  /* 0x00006014ffffc9a7 */ /* 0x0003e40008300407 */
[----:B-1----:R-:W-:Y:S01]  /*4cf0*/  @!P1 ISETP.NE.AND P2, PT, R3, 0x1, PT ;  /* 0x000000010300980c */ /* 0x002fe20003f45270 */
[C---:B--2---:R-:W-:Y:S01]  /*4d00*/  @!P1 IMAD.HI.U32 R14, R13.reuse, R14, RZ ;  /* 0x0000000e0d0e9227 */ /* 0x044fe200078e00ff */
[----:B----4-:R-:W-:Y:S03]  /*4d10*/  @!P1 ISETP.NE.AND P0, PT, R10, 0x1, PT ;  /* 0x000000010a00980c */ /* 0x010fe60003f05270 */
[C---:B------:R-:W-:Y:S01]  /*4d20*/  @!P1 IMAD.HI.U32 R11, R8.reuse, R11, RZ ;  /* 0x0000000b080b9227 */ /* 0x040fe200078e00ff */
[----:B------:R-:W-:Y:S04]  /*4d30*/  @!P1 SHF.R.U32.HI R14, RZ, R15, R14 ;  /* 0x0000000fff0e9219 */ /* 0x000fe8000001160e */
[----:B-----5:R-:W-:Y:S01]  /*4d40*/  @!P1 SHF.R.U32.HI R9, RZ, R0, R11 ;  /* 0x00000000ff099219 */ /* 0x020fe2000001160b */
[----:B------:R-:W-:Y:S01]  /*4d50*/  SYNCS.ARRIVE.TRANS64.RED.A1T0 RZ, [UR8], RZ ;  /* 0x000000ffffff79a7 */ /* 0x000fe20008100408 */
[----:B------:R-:W-:Y:S02]  /*4d60*/  @!P1 SEL R14, R13, R14, !P2 ;  /* 0x0000000e0d0e9207 */ /* 0x000fe40005000000 */
[----:B------:R-:W-:Y:S01]  /*4d70*/  @!P1 SEL R9, R8, R9, !P0 ;  /* 0x0000000908099207 */ /* 0x000fe20004000000 */
[----:B------:R-:W1:Y:S04]  /*4d80*/  SYNCS.PHASECHK.TRANS64.TRYWAIT P5, [UR7+0x88], R12 ;  /* 0x0000880cff0075a7 */ /* 0x000e6800080a1107 */
[----:B------:R-:W-:Y:S02]  /*4d90*/  @!P1 IMAD.IADD R0, R9, 0x1, -R14 ;  /* 0x0000000109009824 */ /* 0x000fe400078e0a0e */
[----:B------:R-:W-:Y:S02]  /*4da0*/  @!P1 IMAD.IADD R9, R14, 0x1, -R9 ;  /* 0x000000010e099824 */ /* 0x000fe400078e0a09 */
[----:B------:R-:W-:Y:S02]  /*4db0*/  @!P1 IMAD R13, R0, R3, R13 ;  /* 0x00000003000d9224 */ /* 0x000fe400078e020d */
[----:B------:R-:W-:Y:S01]  /*4dc0*/  @!P1 IMAD R8, R9, R10, R8 ;  /* 0x0000000a09089224 */ /* 0x000fe200078e0208 */
[----:B-1----:R-:W-:Y:S06]  /*4dd0*/  @!P5 BRA `(.L_x_94) ;  /* 0x00000070000cd947 */ /* 0x002fec0003800000 */
.L_x_185:
[----:B-1----:R-:W-:Y:S01]  /*4de0*/  @!P4 IADD3 R3, P0, PT, R32, 0x580, RZ ;  /* 0x000005802003c810 */ /* 0x002fe20007f1e0ff */
[----:B------:R-:W-:Y:S01]  /*4df0*/  VOTEU.ALL UP1, P4 ;  /* 0x0000000000ff7886 */ /* 0x000fe20002020000 */
[----:B------:R-:W-:Y:S01]  /*4e00*/  UMOV UR18, 0x0 ;  /* 0x0000000000127882 */ /* 0x000fe20000000000 */
[----:B------:R-:W-:Y:S01]  /*4e10*/  UMOV UR19, 0x10000000 ;  /* 0x1000000000137882 */ /* 0x000fe20000000000 */
[----:B------:R-:W-:Y:S01]  /*4e20*/  @!P4 R2UR UR9, R3 ;  /* 0x000000000309c2ca */ /* 0x000fe200000e0000 */
[----:B------:R-:W-:Y:S01]  /*4e30*/  @!P4 IMAD.X R0, RZ, RZ, R33, P0 ;  /* 0x000000ffff00c224 */ /* 0x000fe200000e0621 */
[----:B------:R-:W-:Y:S01]  /*4e40*/  @!UP1 UIADD3 UR10, UPT, UPT, UR34, 0xc0, URZ ;  /* 0x000000c0220a9890 */ /* 0x000fe2000fffe0ff */
[----:B------:R-:W-:Y:S01]  /*4e50*/  ISETP.NE.AND P0, PT, R30, 0x2, PT ;  /* 0x000000021e00780c */ /* 0x000fe20003f05270 */
[----:B------:R-:W-:Y:S01]  /*4e60*/  UMOV UR11, UR35 ;  /* 0x00000023000b7c82 */ /* 0x000fe20008000000 */
[----:B------:R-:W-:Y:S01]  /*4e70*/  UMOV UR12, UR36 ;  /* 0x00000024000c7c82 */ /* 0x000fe20008000000 */
[----:B------:R-:W-:Y:S01]  /*4e80*/  @!P4 R2UR UR8, R0 ;  /* 0x000000000008c2ca */ /* 0x000fe200000e0000 */
[----:B------:R-:W-:Y:S01]  /*4e90*/  IMAD.IADD R20, R8, 0x1, R154 ;  /* 0x0000000108147824 */ /* 0x000fe200078e029a */
[----:B------:R-:W-:Y:S01]  /*4ea0*/  @P3 R2UR UR36, R28 ;  /* 0x000000001c2432ca */ /* 0x000fe200000e0000 */
[----:B------:R-:W-:Y:S01]  /*4eb0*/  IMAD.IADD R21, R13, 0x1, R156 ;  /* 0x000000010d157824 */ /* 0x000fe200078e029c */
[----:B------:R-:W-:Y:S02]  /*4ec0*/  SEL R0, RZ, 0x1, P0 ;  /* 0x00000001ff007807 */ /* 0x000fe40000000000 */
[----:B------:R-:W-:Y:S01]  /*4ed0*/  LOP3.LUT R31, R31, 0x1, RZ, 0x3c, !PT ;  /* 0x000000011f1f7812 */ /* 0x000fe200078e3cff */
[----:B------:R-:W-:Y:S01]  /*4ee0*/  IMAD.U32 R10, RZ, RZ, UR9 ;  /* 0x00000009ff0a7e24 */ /* 0x000fe2000f8e00ff */
[----:B------:R-:W-:Y:S01]  /*4ef0*/  @!UP1 UIADD3 UR9, UPT, UPT, UR7, 0x68, URZ ;  /* 0x0000006807099890 */ /* 0x000fe2000fffe0ff */
[----:B------:R-:W-:Y:S02]  /*4f00*/  LOP3.LUT R29, R29, R0, RZ, 0x3c, !PT ;  /* 0x000000001d1d7212 */ /* 0x000fe400078e3cff */
[----:B------:R-:W-:Y:S02]  /*4f10*/  SEL R30, R30, RZ, P0 ;  /* 0x000000ff1e1e7207 */ /* 0x000fe40000000000 */
[----:B------:R-:W-:Y:S01]  /*4f20*/  IMAD.U32 R11, RZ, RZ, UR8 ;  /* 0x00000008ff0b7e24 */ /* 0x000fe2000f8e00ff */
[----:B------:R-:W-:Y:S01]  /*4f30*/  @!P4 R2UR UR14, R10 ;  /* 0x000000000a0ec2ca */ /* 0x000fe200000e0000 */
[----:B------:R-:W-:Y:S01]  /*4f40*/  @!UP1 UIADD3 UR8, UPT, UPT, UR7, 0xc400, URZ ;  /* 0x0000c40007089890 */ /* 0x000fe2000fffe0ff */
[----:B------:R-:W-:Y:S02]  /*4f50*/  VOTEU.ALL UP1, P4 ;  /* 0x0000000000ff7886 */ /* 0x000fe40002020000 */
[----:B------:R-:W-:Y:S11]  /*4f60*/  @!P4 R2UR UR15, R11 ;  /* 0x000000000b0fc2ca */ /* 0x000ff600000e0000 */
[----:B------:R-:W-:Y:S02]  /*4f70*/  @!UPT UIADD3 URZ, UPT, UPT, URZ, URZ, URZ ;  /* 0x000000fffffff290 */ /* 0x000fe4000fffe0ff */
[----:B------:R2:W-:Y:S01]  /*4f80*/  @!UP1 UTMALDG.3D [UR8], [UR14], desc[UR18] ;  /* 0x000012080e0095b4 */ /* 0x0005e20008011000 */
[----:B------:R2:W-:Y:S01]  /*4f90*/  @!P4 SYNCS.ARRIVE.TRANS64.RED.A0TR RZ, [UR7+0x68], R23 ;  /* 0x00006817ffffc9a7 */ /* 0x0005e20008300407 */
[----:B------:R-:W-:Y:S01]  /*4fa0*/  UPLOP3.LUT UP1, UPT, UPT, UPT, UPT, 0x80, 0x8 ;  /* 0x000000000008789c */ /* 0x000fe20003f2f070 */
[----:B------:R-:W-:Y:S01]  /*4fb0*/  SYNCS.ARRIVE.TRANS64.RED.A1T0 RZ, [UR13], RZ ;  /* 0x000000ffffff79a7 */ /* 0x000fe2000810040d */
[----:B------:R-:W-:Y:S09]  /*4fc0*/  @P3 BRA `(.L_x_95) ;  /* 0xfffffff000943947 */ /* 0x000ff2000383ffff */
[----:B------:R-:W-:-:S04]  /*4fd0*/  SHF.L.U32 R3, R31, 0x1f, RZ ;  /* 0x0000001f1f037819 */ /* 0x000fc800000006ff */
[----:B------:R-:W1:Y:S02]  /*4fe0*/  SYNCS.PHASECHK.TRANS64.TRYWAIT P0, [UR7+0x70], R3 ;  /* 0x00007003ff0075a7 */ /* 0x000e640008001107 */
[----:B-1----:R-:W-:Y:S05]  /*4ff0*/  @!P0 BRA `(.L_x_96) ;  /* 0x0000006c009c8947 */ /* 0x002fea0003800000 */
.L_x_187:
[----:B------:R-:W4:Y:S02]  /*5000*/  SYNCS.PHASECHK.TRANS64.TRYWAIT P0, [UR7+0x78], R3 ;  /* 0x00007803ff0075a7 */ /* 0x000f240008001107 */
[----:B----4-:R-:W-:Y:S05]  /*5010*/  @!P0 BRA `(.L_x_97) ;  /* 0x0000006c00ac8947 */ /* 0x010fea0003800000 */
.L_x_189:
[----:B------:R-:W4:Y:S02]  /*5020*/  SYNCS.PHASECHK.TRANS64.TRYWAIT P0, [UR7+0x80], R3 ;  /* 0x00008003ff0075a7 */ /* 0x000f240008001107 */
[----:B----4-:R-:W-:Y:S05]  /*5030*/  @!P0 BRA `(.L_x_98) ;  /* 0x0000006c00bc8947 */ /* 0x010fea0003800000 */
.L_x_191:
[----:B-1----:R-:W-:-:S07]  /*5040*/  MOV R0, UR7 ;  /* 0x0000000700007c02 */ /* 0x002fce0008000f00 */
.L_x_99:
[----:B-1----:R-:W-:-:S04]  /*5050*/  SHF.L.U32 R3, R31, 0x1f, RZ ;  /* 0x0000001f1f037819 */ /* 0x002fc800000006ff */
[----:B------:R1:W4:Y:S03]  /*5060*/  SYNCS.PHASECHK.TRANS64.TRYWAIT P0, [R0+URZ+0x88], R3 ;  /* 0x00008803000075a7 */ /* 0x00032600080011ff */
[----:B----4-:R-:W-:Y:S05]  /*5070*/  @!P0 NANOSLEEP.SYNCS 0x989680 ;  /* 0x009896800000895d */ /* 0x010fea0003900000 */
[----:B------:R-:W4:Y:S02]  /*5080*/  @!P0 SYNCS.PHASECHK.TRANS64 P0, [R0+URZ+0x88], R3 ;  /* 0x00008803000085a7 */ /* 0x000f2400080010ff */
[----:B--2-4-:R-:W-:Y:S05]  /*5090*/  @P0 EXIT ;  /* 0x000000000000094d */ /* 0x014fea0003800000 */
[----:B------:R-:W-:Y:S05]  /*50a0*/  BRA `(.L_x_99) ;  /* 0xfffffffc00e87947 */ /* 0x000fea000383ffff */
.L_x_84:
[----:B------:R-:W-:-:S06]  /*50b0*/  UISETP.GE.AND UP1, UPT, UR10, 0x4, UPT ;  /* 0x000000040a00788c */ /* 0x000fcc000bf26270 */
[----:B------:R-:W-:-:S13]  /*50c0*/  PLOP3.LUT P0, PT, PT, PT, UP1, 0x80, 0x8 ;  /* 0x000000000008781c */ /* 0x000fda0003f0f018 */
[----:B------:R-:W-:Y:S05]  /*50d0*/  @!P0 EXIT ;  /* 0x000000000000894d */ /* 0x000fea0003800000 */
[----:B------:R-:W-:Y:S01]  /*50e0*/  BAR.SYNC.DEFER_BLOCKING 0x6, 0xa0 ;  /* 0x0182800000007b1d */ /* 0x000fe20000010000 */
[C---:B------:R-:W-:Y:S01]  /*50f0*/  IMAD.SHL.U32 R3, R170.reuse, 0x40, RZ ;  /* 0x00000040aa037824 */ /* 0x040fe200078e00ff */
[C---:B------:R-:W-:Y:S01]  /*5100*/  LOP3.LUT R161, R170.reuse, 0x1, RZ, 0xc0, !PT ;  /* 0x00000001aaa17812 */ /* 0x040fe200078ec0ff */
[C---:B------:R-:W-:Y:S02]  /*5110*/  IMAD.U32 R79, R170.reuse, 0x10000, RZ ;  /* 0x00010000aa4f7824 */ /* 0x040fe400078e00ff */
[----:B------:R-:W-:Y:S02]  /*5120*/  HFMA2 R167, -RZ, RZ, 0, 5.9604644775390625e-08 ;  /* 0x00000001ffa77431 */ /* 0x000fe400000001ff */
[C---:B------:R-:W-:Y:S01]  /*5130*/  IMAD.SHL.U32 R160, R170.reuse, 0x8, RZ ;  /* 0x00000008aaa07824 */ /* 0x040fe200078e00ff */
[----:B------:R-:W-:Y:S01]  /*5140*/  UMOV UR48, 0x400 ;  /* 0x0000040000307882 */ /* 0x000fe20000000000 */
[----:B------:R-:W1:Y:S01]  /*5150*/  LDC R159, c[0x0][0x370] ;  /* 0x0000dc00ff9f7b82 */ /* 0x000e620000000800 */
[----:B------:R-:W-:Y:S01]  /*5160*/  ULEA UR48, UR37, UR48, 0x18 ;  /* 0x0000003025307291 */ /* 0x000fe2000f8ec0ff */
[----:B------:R-:W-:Y:S01]  /*5170*/  ISETP.NE.U32.AND P0, PT, R161, 0x1, PT ;  /* 0x00000001a100780c */ /* 0x000fe20003f05070 */
[----:B------:R-:W-:Y:S01]  /*5180*/  IMAD.MOV.U32 R169, RZ, RZ, 0x2 ;  /* 0x00000002ffa97424 */ /* 0x000fe200078e00ff */
[----:B------:R-:W-:Y:S01]  /*5190*/  LOP3.LUT R5, R3, 0x1c0, RZ, 0xc0, !PT ;  /* 0x000001c003057812 */ /* 0x000fe200078ec0ff */
[----:B------:R-:W-:Y:S01]  /*51a0*/  UIADD3 UR4, UPT, UPT, UR48, 0x400, URZ ;  /* 0x0000040030047890 */ /* 0x000fe2000fffe0ff */
[----:B------:R-:W-:Y:S01]  /*51b0*/  LOP3.LUT R79, R79, 0x600000, RZ, 0xc0, !PT ;  /* 0x006000004f4f7812 */ /* 0x000fe200078ec0ff */
[----:B------:R-:W-:Y:S01]  /*51c0*/  IMAD.MOV.U32 R168, RZ, RZ, 0x4 ;  /* 0x00000004ffa87424 */ /* 0x000fe200078e00ff */
[----:B------:R-:W2:Y:S01]  /*51d0*/  LDC R74, c[0x0][0xb0c] ;  /* 0x0002c300ff4a7b82 */ /* 0x000ea20000000800 */
[----:B------:R-:W-:Y:S01]  /*51e0*/  R2P PR, R170, 0x6 ;  /* 0x00000006aa007804 */ /* 0x000fe20000000000 */
[----:B------:R-:W-:Y:S01]  /*51f0*/  IMAD.MOV.U32 R76, RZ, RZ, RZ ;  /* 0x000000ffff4c7224 */ /* 0x000fe200078e00ff */
[----:B------:R-:W-:Y:S01]  /*5200*/  LOP3.LUT R160, R5, 0x38, R160, 0xf8, !PT ;  /* 0x0000003805a07812 */ /* 0x000fe200078ef8a0 */
[----:B------:R-:W-:Y:S01]  /*5210*/  IMAD.MOV.U32 R166, RZ, RZ, RZ ;  /* 0x000000ffffa67224 */ /* 0x000fe200078e00ff */
[----:B------:R-:W-:Y:S01]  /*5220*/  P2R R2, PR, RZ, 0x1 ;  /* 0x00000001ff027803 */ /* 0x000fe20000000000 */
[----:B------:R-:W-:Y:S01]  /*5230*/  IMAD.MOV.U32 R173, RZ, RZ, RZ ;  /* 0x000000ffffad7224 */ /* 0x000fe200078e00ff */
[----:B------:R-:W-:Y:S01]  /*5240*/  LOP3.LUT R160, R160, 0x1e00, R3, 0xf8, !PT ;  /* 0x00001e00a0a07812 */ /* 0x000fe200078ef803 */
[----:B------:R-:W3:Y:S01]  /*5250*/  LDC R157, c[0x0][0xb20] ;  /* 0x0002c800ff9d7b82 */ /* 0x000ee20000000800 */
[----:B------:R-:W4:Y:S01]  /*5260*/  LDS R0, [UR48+0x130] ;  /* 0x00013030ff007984 */ /* 0x000f220008000800 */
[----:B------:R-:W-:Y:S01]  /*5270*/  LOP3.LUT R170, R170, 0x60, RZ, 0xc0, !PT ;  /* 0x00000060aaaa7812 */ /* 0x000fe200078ec0ff */
[----:B------:R-:W-:Y:S01]  /*5280*/  IMAD.U32 R163, RZ, RZ, UR4 ;  /* 0x00000004ffa37e24 */ /* 0x000fe2000f8e00ff */
[----:B------:R-:W-:Y:S01]  /*5290*/  MOV R165, RZ ;  /* 0x000000ff00a57202 */ /* 0x000fe20000000f00 */
[----:B------:R-:W1:Y:S01]  /*52a0*/  LDCU.64 UR52, c[0x0][0x348] ;  /* 0x00006900ff3477ac */ /* 0x000e620008000a00 */
[----:B------:R-:W-:-:S02]  /*52b0*/  SEL R169, R169, 0xfffffffe, !P1 ;  /* 0xfffffffea9a97807 */ /* 0x000fc40004800000 */
[----:B------:R-:W1:Y:S01]  /*52c0*/  LDC R73, c[0x0][0xb30] ;  /* 0x0002cc00ff497b82 */ /* 0x000e620000000800 */
[----:B------:R-:W-:Y:S01]  /*52d0*/  SEL R168, R168, 0xfffffffc, !P2 ;  /* 0xfffffffca8a87807 */ /* 0x000fe20005000000 */
[----:B------:R-:W1:Y:S01]  /*52e0*/  LDCU.64 UR38, c[0x0][0x888] ;  /* 0x00011100ff2677ac */ /* 0x000e620008000a00 */
[----:B------:R-:W1:Y:S05]  /*52f0*/  LDCU.64 UR44, c[0x0][0x890] ;  /* 0x00011200ff2c77ac */ /* 0x000e6a0008000a00 */
[----:B------:R-:W1:Y:S01]  /*5300*/  LDC.64 R152, c[0x0][0xb10] ;  /* 0x0002c400ff987b82 */ /* 0x000e620000000a00 */
[----:B------:R-:W-:Y:S01]  /*5310*/  UMOV UR49, URZ ;  /* 0x000000ff00317c82 */ /* 0x000fe20008000000 */
[----:B------:R-:W-:-:S06]  /*5320*/  UMOV UR51, URZ ;  /* 0x000000ff00337c82 */ /* 0x000fcc0008000000 */
[----:B------:R-:W1:Y:S08]  /*5330*/  LDC.64 R70, c[0x0][0xb18] ;  /* 0x0002c600ff467b82 */ /* 0x000e700000000a00 */
[----:B------:R-:W1:Y:S08]  /*5340*/  LDC.64 R68, c[0x0][0xb28] ;  /* 0x0002ca00ff447b82 */ /* 0x000e700000000a00 */
[----:B------:R-:W1:Y:S01]  /*5350*/  LDC.64 R150, c[0x0][0x8b0] ;  /* 0x00022c00ff967b82 */ /* 0x000e620000000a00 */
[----:B----4-:R-:W-:-:S07]  /*5360*/  IMAD.IADD R79, R0, 0x1, R79 ;  /* 0x00000001004f7824 */ /* 0x010fce00078e024f */
[----:B------:R-:W4:Y:S08]  /*5370*/  LDC.64 R148, c[0x0][0x8a8] ;  /* 0x00022a00ff947b82 */ /* 0x000f300000000a00 */
[----:B--23--:R-:W1:Y:S02]  /*5380*/  LDC R158, c[0x0][0x374] ;  /* 0x0000dd00ff9e7b82 */ /* 0x00ce640000000800 */
.L_x_143:
[----:B------:R-:W-:Y:S02]  /*5390*/  LEA R0, R173, UR48, 0x3 ;  /* 0x00000030ad007c11 */ /* 0x000fe4000f8e18ff */
[----:B------:R-:W-:Y:S02]  /*53a0*/  SHF.L.U32 R3, R165, 0x1f, RZ ;  /* 0x0000001fa5037819 */ /* 0x000fe400000006ff */
[----:B-1----:R-:W-:Y:S02]  /*53b0*/  LEA R16, R173, UR48, 0x4 ;  /* 0x00000030ad107c11 */ /* 0x002fe4000f8e20ff */
[----:B------:R-:W2:Y:S02]  /*53c0*/  SYNCS.PHASECHK.TRANS64.TRYWAIT P0, [R0+URZ+0xa0], R3 ;  /* 0x0000a003000075a7 */ /* 0x000ea400080011ff */
[----:B--2---:R-:W-:Y:S05]  /*53d0*/  @!P0 BRA `(.L_x_100) ;  /* 0x0000006800ec8947 */ /* 0x004fea0003800000 */
.L_x_192:
[----:B------:R-:W3:Y:S01]  /*53e0*/  LDC.64 R12, c[0x0][0xb10] ;  /* 0x0002c400ff0c7b82 */ /* 0x000ee20000000a00 */
[----:B------:R-:W4:Y:S01]  /*53f0*/  LDS.128 R16, [R16+0x110] ;  /* 0x0001100010107984 */ /* 0x000f220000000c00 */
[----:B-1----:R-:W-:Y:S01]  /*5400*/  ISETP.NE.AND P1, PT, R73, 0x1, PT ;  /* 0x000000014900780c */ /* 0x002fe20003f25270 */
[----:B--2---:R-:W-:Y:S01]  /*5410*/  VIADD R0, R0, 0xb0 ;  /* 0x000000b000007836 */ /* 0x004fe20000000000 */
[----:B------:R-:W-:Y:S04]  /*5420*/  ISETP.GE.AND P0, PT, R72, 0x1, PT ;  /* 0x000000014800780c */ /* 0x000fe80003f06270 */
[----:B------:R-:W1:Y:S01]  /*5430*/  LDC.64 R10, c[0x0][0xb18] ;  /* 0x0002c600ff0a7b82 */ /* 0x000e620000000a00 */
[----:B------:R-:W-:Y:S01]  /*5440*/  PRMT R0, RZ, 0x654, R0 ;  /* 0x00000654ff007816 */ /* 0x000fe20000000000 */
[----:B------:R-:W-:Y:S01]  /*5450*/  @!PT LDS RZ, [RZ] ;  /* 0x00000000fffff984 */ /* 0x000fe20000000800 */
[----:B------:R-:W-:Y:S01]  /*5460*/  @!PT LDS RZ, [RZ] ;  /* 0x00000000fffff984 */ /* 0x000fe20000000800 */
[----:B------:R-:W-:Y:S01]  /*5470*/  @!PT LDS RZ, [RZ] ;  /* 0x00000000fffff984 */ /* 0x000fe20000000800 */
[----:B------:R-:W-:Y:S01]  /*5480*/  @!PT LDS RZ, [RZ] ;  /* 0x00000000fffff984 */ /* 0x000fe20000000800 */
[----:B------:R2:W-:Y:S06]  /*5490*/  MEMBAR.ALL.CTA ;  /* 0x0000000000007992 */ /* 0x0005ec0000008000 */
[----:B--2---:R-:W2:Y:S01]  /*54a0*/  FENCE.VIEW.ASYNC.S ;  /* 0x00000000000073c6 */ /* 0x004ea20000000000 */
[----:B------:R-:W1:Y:S08]  /*54b0*/  @!P1 LDC R14, c[0x0][0xb20] ;  /* 0x0002c800ff0e9b82 */ /* 0x000e700000000800 */
[----:B------:R-:W1:Y:S01]  /*54c0*/  @!P1 LDC R9, c[0x0][0xb0c] ;  /* 0x0002c300ff099b82 */ /* 0x000e620000000800 */
[----:B--2---:R2:W-:Y:S01]  /*54d0*/  SYNCS.ARRIVE.TRANS64.RED.A1T0 RZ, [R0+URZ], RZ ;  /* 0x000000ff00ff79a7 */ /* 0x0045e200081004ff */
[----:B----4-:R-:W-:Y:S04]  /*54e0*/  LOP3.LUT P4, RZ, R18, 0x1, RZ, 0xc0, !PT ;  /* 0x0000000112ff7812 */ /* 0x010fe8000788c0ff */
[----:B------:R-:W-:Y:S09]  /*54f0*/  P2R R171, PR, RZ, 0x10 ;  /* 0x00000010ffab7803 */ /* 0x000ff20000000000 */
[----:B------:R-:W-:Y:S02]  /*5500*/  @P4 MOV R77, R16 ;  /* 0x00000010004d4202 */ /* 0x000fe40000000f00 */
[----:B------:R-:W-:Y:S01]  /*5510*/  @P4 LOP3.LUT R75, R17, 0xffff, RZ, 0xc0, !PT ;  /* 0x0000ffff114b4812 */ /* 0x000fe200078ec0ff */
[----:B--23--:R-:W-:Y:S06]  /*5520*/  @!P0 BRA `(.L_x_101) ;  /* 0x0000000000a48947 */ /* 0x00cfec0003800000 */
[----:B------:R-:W-:Y:S01]  /*5530*/  IMAD.HI.U32 R24, R158, R71, RZ ;  /* 0x000000479e187227 */ /* 0x000fe200078e00ff */
[----:B------:R-:W-:Y:S02]  /*5540*/  ISETP.NE.AND P0, PT, R70, 0x1, PT ;  /* 0x000000014600780c */ /* 0x000fe40003f05270 */
[----:B------:R-:W-:Y:S01]  /*5550*/  ISETP.NE.AND P2, PT, R72, 0x1, PT ;  /* 0x000000014800780c */ /* 0x000fe20003f45270 */
[-C--:B------:R-:W-:Y:S01]  /*5560*/  IMAD.HI.U32 R22, R159, R152.reuse, RZ ;  /* 0x000000989f167227 */ /* 0x080fe200078e00ff */
[----:B------:R-:W-:Y:S02]  /*5570*/  SHF.R.U32.HI R23, RZ, R157, R24 ;  /* 0x0000009dff177219 */ /* 0x000fe40000011618 */
[----:B------:R-:W-:Y:S01]  /*5580*/  ISETP.NE.AND P3, PT, R74, 0x1, PT ;  /* 0x000000014a00780c */ /* 0x000fe20003f65270 */
[----:B------:R-:W-:Y:S01]  /*5590*/  IMAD.HI.U32 R28, R75, R71, RZ ;  /* 0x000000474b1c7227 */ /* 0x000fe200078e00ff */
[----:B------:R-:W-:Y:S02]  /*55a0*/  SHF.R.U32.HI R22, RZ, R153, R22 ;  /* 0x00000099ff167219 */ /* 0x000fe40000011616 */
[----:B------:R-:W-:Y:S01]  /*55b0*/  SEL R3, R158, R23, !P0 ;  /* 0x000000179e037207 */ /* 0x000fe20004000000 */
[----:B------:R-:W-:Y:S01]  /*55c0*/  IMAD.HI.U32 R26, R77, R152, RZ ;  /* 0x000000984d1a7227 */ /* 0x000fe200078e00ff */
[----:B------:R-:W-:Y:S03]  /*55d0*/  SEL R7, R159, R22, !P3 ;  /* 0x000000169f077207 */ /* 0x000fe60005800000 */
[-C--:B------:R-:W-:Y:S01]  /*55e0*/  IMAD.HI.U32 R22, R3, R68.reuse, RZ ;  /* 0x0000004403167227 */ /* 0x080fe200078e00ff */
[----:B------:R-:W-:Y:S03]  /*55f0*/  SHF.R.U32.HI R26, RZ, R153, R26 ;  /* 0x00000099ff1a7219 */ /* 0x000fe6000001161a */
[----:B------:R-:W-:Y:S01]  /*5600*/  IMAD.HI.U32 R24, R7, R68, RZ ;  /* 0x0000004407187227 */ /* 0x000fe200078e00ff */
[----:B------:R-:W-:Y:S02]  /*5610*/  @P2 SHF.R.U32.HI R3, RZ, R69, R22 ;  /* 0x00000045ff032219 */ /* 0x000fe40000011616 */
[----:B------:R-:W-:Y:S02]  /*5620*/  SHF.R.U32.HI R22, RZ, R157, R28 ;  /* 0x0000009dff167219 */ /* 0x000fe4000001161c */
[----:B------:R-:W-:Y:S01]  /*5630*/  @P2 SHF.R.U32.HI R7, RZ, R69, R24 ;  /* 0x00000045ff072219 */ /* 0x000fe20000011618 */
[C---:B------:R-:W-:Y:S01]  /*5640*/  IMAD R2, R72.reuse, R3, RZ ;  /* 0x0000000348027224 */ /* 0x040fe200078e02ff */
[----:B------:R-:W-:Y:S02]  /*5650*/  SEL R5, R75, R22, !P0 ;  /* 0x000000164b057207 */ /* 0x000fe40004000000 */
[----:B------:R-:W-:Y:S01]  /*5660*/  SEL R3, R77, R26, !P3 ;  /* 0x0000001a4d037207 */ /* 0x000fe20005800000 */
[----:B------:R-:W-:Y:S01]  /*5670*/  IMAD R4, R72, R7, RZ ;  /* 0x0000000748047224 */ /* 0x000fe200078e02ff */
[C---:B------:R-:W-:Y:S01]  /*5680*/  ISETP.GE.AND P0, PT, R5.reuse, R2, PT ;  /* 0x000000020500720c */ /* 0x040fe20003f06270 */
[----:B------:R-:W-:Y:S03]  /*5690*/  IMAD.HI.U32 R6, R5, R68, RZ ;  /* 0x0000004405067227 */ /* 0x000fe600078e00ff */
[----:B------:R-:W-:Y:S01]  /*56a0*/  ISETP.GE.OR P0, PT, R3, R4, P0 ;  /* 0x000000040300720c */ /* 0x000fe20000706670 */
[----:B------:R-:W-:Y:S01]  /*56b0*/  IMAD.MOV R4, RZ, RZ, -R3 ;  /* 0x000000ffff047224 */ /* 0x000fe200078e0a03 */
[-C--:B------:R-:W-:Y:S03]  /*56c0*/  SHF.R.U32.HI R6, RZ, R69.reuse, R6 ;  /* 0x00000045ff067219 */ /* 0x080fe60000011606 */
[----:B------:R-:W-:Y:S01]  /*56d0*/  IMAD R77, R74, R4, R77 ;  /* 0x000000044a4d7224 */ /* 0x000fe200078e024d */
[----:B------:R-:W-:Y:S05]  /*56e0*/  SEL R15, R5, R6, !P2 ;  /* 0x00000006050f7207 */ /* 0x000fea0005000000 */
[----:B------:R-:W-:Y:S02]  /*56f0*/  IMAD.MOV R6, RZ, RZ, -R15 ;  /* 0x000000ffff067224 */ /* 0x000fe400078e0a0f */
[C---:B------:R-:W-:Y:S04]  /*5700*/  @!P0 IMAD.HI.U32 R2, R3.reuse, R68, RZ ;  /* 0x0000004403028227 */ /* 0x040fe800078e00ff */
[----:B------:R-:W-:Y:S01]  /*5710*/  IMAD R6, R72, R6, R5 ;  /* 0x0000000648067224 */ /* 0x000fe200078e0205 */
[----:B------:R-:W-:Y:S04]  /*5720*/  @!P0 SHF.R.U32.HI R2, RZ, R69, R2 ;  /* 0x00000045ff028219 */ /* 0x000fe80000011602 */
[----:B------:R-:W-:Y:S02]  /*5730*/  @!P0 SEL R0, R3, R2, !P2 ;  /* 0x0000000203008207 */ /* 0x000fe40005000000 */
[----:B------:R-:W-:Y:S02]  /*5740*/  IADD3 R2, PT, PT, -R5, RZ, RZ ;  /* 0x000000ff05027210 */ /* 0x000fe40007ffe1ff */
[----:B------:R-:W-:Y:S01]  /*5750*/  @!P0 IADD3 R8, PT, PT, R15, -R0, RZ ;  /* 0x800000000f088210 */ /* 0x000fe20007ffe0ff */
[----:B------:R-:W-:Y:S02]  /*5760*/  @!P0 IMAD R0, R7, R6, R0 ;  /* 0x0000000607008224 */ /* 0x000fe400078e0200 */
[----:B------:R-:W-:Y:S02]  /*5770*/  IMAD R75, R70, R2, R75 ;  /* 0x00000002464b7224 */ /* 0x000fe400078e024b */
[----:B------:R-:W-:Y:S02]  /*5780*/  @!P0 IMAD R5, R8, R72, R3 ;  /* 0x0000004808058224 */ /* 0x000fe400078e0203 */
[----:B------:R-:W-:Y:S04]  /*5790*/  @!P0 IMAD.MOV.U32 R3, RZ, RZ, R0 ;  /* 0x000000ffff038224 */ /* 0x000fe800078e0000 */
[----:B------:R-:W-:Y:S02]  /*57a0*/  IMAD R77, R3, R74, R77 ;  /* 0x0000004a034d7224 */ /* 0x000fe400078e024d */
[----:B------:R-:W-:Y:S07]  /*57b0*/  IMAD R75, R5, R70, R75 ;  /* 0x00000046054b7224 */ /* 0x000fee00078e024b */
.L_x_101:
[----:B-1----:R-:W-:Y:S01]  /*57c0*/  @!P1 ISETP.NE.AND P0, PT, R10, 0x1, PT ;  /* 0x000000010a00980c */ /* 0x002fe20003f05270 */
[----:B------:R-:W-:Y:S01]  /*57d0*/  @!P1 IMAD.HI.U32 R3, R75, R11, RZ ;  /* 0x0000000b4b039227 */ /* 0x000fe200078e00ff */
[----:B------:R-:W-:Y:S01]  /*57e0*/  R2UR UR42, R21 ;  /* 0x00000000152a72ca */ /* 0x000fe200000e0000 */
[----:B------:R-:W-:Y:S01]  /*57f0*/  BSSY.RECONVERGENT B6, `(.L_x_102) ;  /* 0x0000031000067945 */ /* 0x000fe20003800200 */
[----:B------:R-:W-:Y:S01]  /*5800*/  R2UR UR41, R20 ;  /* 0x00000000142972ca */ /* 0x000fe200000e0000 */
[----:B------:R-:W-:Y:S01]  /*5810*/  @!P1 IMAD.HI.U32 R0, R77, R12, RZ ;  /* 0x0000000c4d009227 */ /* 0x000fe200078e00ff */
[----:B------:R-:W-:Y:S02]  /*5820*/  @!P1 SHF.R.U32.HI R2, RZ, R14, R3 ;  /* 0x0000000eff029219 */ /* 0x000fe40000011603 */
[----:B------:R-:W-:Y:S01]  /*5830*/  @!P1 ISETP.NE.AND P2, PT, R9, 0x1, PT ;  /* 0x000000010900980c */ /* 0x000fe20003f45270 */
[----:B------:R-:W-:Y:S01]  /*5840*/  VIADD R173, R173, 0x1 ;  /* 0x00000001adad7836 */ /* 0x000fe20000000000 */
[----:B------:R-:W-:Y:S02]  /*5850*/  @!P1 SEL R2, R75, R2, !P0 ;  /* 0x000000024b029207 */ /* 0x000fe40004000000 */
[----:B------:R-:W-:Y:S02]  /*5860*/  @!P1 SHF.R.U32.HI R0, RZ, R13, R0 ;  /* 0x0000000dff009219 */ /* 0x000fe40000011600 */
[----:B------:R-:W-:Y:S01]  /*5870*/  LOP3.LUT P0, RZ, R163, 0x3f0, RZ, 0xc0, !PT ;  /* 0x000003f0a3ff7812 */ /* 0x000fe2000780c0ff */
[----:B------:R-:W-:Y:S01]  /*5880*/  USHF.L.U32 UR42, UR42, 0x7, URZ ;  /* 0x000000072a2a7899 */ /* 0x000fe200080006ff */
[----:B------:R-:W-:Y:S01]  /*5890*/  @!P1 SEL R3, R77, R0, !P2 ;  /* 0x000000004d039207 */ /* 0x000fe20005000000 */
[----:B------:R-:W-:Y:S01]  /*58a0*/  USHF.L.U32 UR41, UR41, 0x8, URZ ;  /* 0x0000000829297899 */ /* 0x000fe200080006ff */
[----:B------:R-:W-:Y:S03]  /*58b0*/  @P4 SHF.R.U32.HI R164, RZ, 0x10, R17 ;  /* 0x00000010ffa44819 */ /* 0x000fe60000011611 */
[----:B------:R-:W-:Y:S02]  /*58c0*/  @!P1 IMAD.IADD R0, R2, 0x1, -R3 ;  /* 0x0000000102009824 */ /* 0x000fe400078e0a03 */
[----:B------:R-:W-:Y:S02]  /*58d0*/  @!P1 IMAD.IADD R2, R3, 0x1, -R2 ;  /* 0x0000000103029824 */ /* 0x000fe400078e0a02 */
[----:B------:R-:W-:Y:S02]  /*58e0*/  @!P1 IMAD R77, R0, R9, R77 ;  /* 0x00000009004d9224 */ /* 0x000fe400078e024d */
[----:B------:R-:W-:Y:S01]  /*58f0*/  @!P1 IMAD R75, R2, R10, R75 ;  /* 0x0000000a024b9224 */ /* 0x000fe200078e024b */
[----:B------:R-:W-:Y:S06]  /*5900*/  @!P0 BRA `(.L_x_103) ;  /* 0x00000000007c8947 */ /* 0x000fec0003800000 */
[----:B------:R-:W1:Y:S01]  /*5910*/  LDCU.64 UR8, c[0x4][0x80] ;  /* 0x01001000ff0877ac */ /* 0x000e620008000a00 */
[----:B------:R-:W-:Y:S01]  /*5920*/  MOV R2, 0x0 ;  /* 0x0000000000027802 */ /* 0x000fe20000000f00 */
[----:B------:R-:W-:Y:S02]  /*5930*/  HFMA2 R12, -RZ, RZ, 0, 5.9604644775390625e-08 ;  /* 0x00000001ff0c7431 */ /* 0x000fe400000001ff */
[----:B------:R-:W-:Y:S01]  /*5940*/  IMAD.MOV.U32 R8, RZ, RZ, 0x70 ;  /* 0x00000070ff087424 */ /* 0x000fe200078e00ff */
[----:B------:R2:W3:Y:S01]  /*5950*/  LDC.64 R14, c[0x4][R2] ;  /* 0x01000000020e7b82 */ /* 0x0004e20000000a00 */
[----:B------:R-:W4:Y:S01]  /*5960*/  LDCU.64 UR6, c[0x4][0x88] ;  /* 0x01001100ff0677ac */ /* 0x000f220008000a00 */
[----:B------:R-:W-:Y:S01]  /*5970*/  IMAD.MOV.U32 R13, RZ, RZ, RZ ;  /* 0x000000ffff0d7224 */ /* 0x000fe200078e00ff */
[----:B------:R-:W2:Y:S01]  /*5980*/  LDCU.64 UR4, c[0x4][0x8] ;  /* 0x01000100ff0477ac */ /* 0x000ea20008000a00 */
[----:B-1----:R-:W-:Y:S01]  /*5990*/  MOV R5, UR9 ;  /* 0x0000000900057c02 */ /* 0x002fe20008000f00 */
[----:B------:R-:W-:Y:S01]  /*59a0*/  IMAD.U32 R4, RZ, RZ, UR8 ;  /* 0x00000008ff047e24 */ /* 0x000fe2000f8e00ff */
[----:B----4-:R-:W-:Y:S01]  /*59b0*/  MOV R7, UR7 ;  /* 0x0000000700077c02 */ /* 0x010fe20008000f00 */
[----:B------:R-:W-:Y:S01]  /*59c0*/  IMAD.U32 R6, RZ, RZ, UR6 ;  /* 0x00000006ff067e24 */ /* 0x000fe2000f8e00ff */
[----:B--2---:R-:W-:Y:S01]  /*59d0*/  MOV R11, UR5 ;  /* 0x00000005000b7c02 */ /* 0x004fe20008000f00 */
[----:B------:R-:W-:Y:S02]  /*59e0*/  IMAD.U32 R10, RZ, RZ, UR4 ;  /* 0x00000004ff0a7e24 */ /* 0x000fe4000f8e00ff */
[----:B------:R-:W-:Y:S07]  /*59f0*/  LEPC R20, `(.L_x_104) ;  /* 0x000000001014794e */ /* 0x000fee0000000000 */
[----:B---3-5:R-:W-:Y:S05]  /*5a00*/  CALL.ABS.NOINC R14 ;  /* 0x000000000e007343 */ /* 0x028fea0003c00000 */
.L_x_104:
[----:B------:R-:W1:Y:S01]  /*5a10*/  LDCU.64 UR8, c[0x4][0x80] ;  /* 0x01001000ff0877ac */ /* 0x000e620008000a00 */
[----:B------:R-:W2:Y:S01]  /*5a20*/  LDC.64 R2, c[0x4][R2] ;  /* 0x0100000002027b82 */ /* 0x000ea20000000a00 */
[----:B------:R-:W-:Y:S02]  /*5a30*/  HFMA2 R12, -RZ, RZ, 0, 5.9604644775390625e-08 ;  /* 0x00000001ff0c7431 */ /* 0x000fe400000001ff */
[----:B------:R-:W-:Y:S02]  /*5a40*/  IMAD.MOV.U32 R8, RZ, RZ, 0x70 ;  /* 0x00000070ff087424 */ /* 0x000fe400078e00ff */
[----:B------:R-:W-:Y:S01]  /*5a50*/  IMAD.MOV.U32 R13, RZ, RZ, RZ ;  /* 0x000000ffff0d7224 */ /* 0x000fe200078e00ff */
[----:B------:R-:W3:Y:S01]  /*5a60*/  LDCU.64 UR6, c[0x4][0x88] ;  /* 0x01001100ff0677ac */ /* 0x000ee20008000a00 */
[----:B------:R-:W4:Y:S01]  /*5a70*/  LDCU.64 UR4, c[0x4][0x8] ;  /* 0x01000100ff0477ac */ /* 0x000f220008000a00 */
[----:B-1----:R-:W-:Y:S02]  /*5a80*/  MOV R4, UR8 ;  /* 0x0000000800047c02 */ /* 0x002fe40008000f00 */
[----:B------:R-:W-:Y:S02]  /*5a90*/  MOV R5, UR9 ;  /* 0x0000000900057c02 */ /* 0x000fe40008000f00 */
[----:B---3--:R-:W-:Y:S01]  /*5aa0*/  MOV R7, UR7 ;  /* 0x0000000700077c02 */ /* 0x008fe20008000f00 */
[----:B------:R-:W-:Y:S01]  /*5ab0*/  IMAD.U32 R6, RZ, RZ, UR6 ;  /* 0x00000006ff067e24 */ /* 0x000fe2000f8e00ff */
[----:B----4-:R-:W-:Y:S01]  /*5ac0*/  MOV R11, UR5 ;  /* 0x00000005000b7c02 */ /* 0x010fe20008000f00 */
[----:B------:R-:W-:Y:S02]  /*5ad0*/  IMAD.U32 R10, RZ, RZ, UR4 ;  /* 0x00000004ff0a7e24 */ /* 0x000fe4000f8e00ff */
[----:B------:R-:W-:Y:S07]  /*5ae0*/  LEPC R20, `(.L_x_103) ;  /* 0x000000001014794e */ /* 0x000fee0000000000 */
[----:B--2---:R-:W-:Y:S05]  /*5af0*/  CALL.ABS.NOINC R2 ;  /* 0x0000000002007343 */ /* 0x004fea0003c00000 */
.L_x_103:
[----:B------:R-:W-:Y:S05]  /*5b00*/  BSYNC.RECONVERGENT B6 ;  /* 0x0000000000067941 */ /* 0x000fea0003800200 */
.L_x_102:
[----:B------:R-:W-:Y:S01]  /*5b10*/  ISETP.NE.U32.AND P4, PT, R150, RZ, PT ;  /* 0x000000ff9600720c */ /* 0x000fe20003f85070 */
[----:B------:R-:W-:Y:S01]  /*5b20*/  UISETP.NE.AND UP2, UPT, UR50, URZ, UPT ;  /* 0x000000ff3200728c */ /* 0x000fe2000bf45270 */
[----:B------:R-:W-:Y:S01]  /*5b30*/  ISETP.NE.U32.AND P2, PT, RZ, UR38, PT ;  /* 0x00000026ff007c0c */ /* 0x000fe2000bf45070 */
[----:B------:R-:W-:Y:S01]  /*5b40*/  UISETP.NE.U32.AND UP1, UPT, UR44, URZ, UPT ;  /* 0x000000ff2c00728c */ /* 0x000fe2000bf25070 */
[----:B------:R-:W-:Y:S01]  /*5b50*/  ISETP.NE.AND.EX P4, PT, R151, RZ, PT, P4 ;  /* 0x000000ff9700720c */ /* 0x000fe20003f85340 */
[----:B------:R-:W-:Y:S01]  /*5b60*/  UPLOP3.LUT UP0, UPT, UPT, UPT, UPT, 0x40, 0x4 ;  /* 0x000000000004789c */ /* 0x000fe20003f0e870 */
[----:B------:R-:W-:Y:S01]  /*5b70*/  ISETP.NE.AND.EX P2, PT, RZ, UR39, PT, P2 ;  /* 0x00000027ff007c0c */ /* 0x000fe2000bf45320 */
[----:B------:R-:W-:Y:S01]  /*5b80*/  UISETP.NE.AND.EX UP1, UPT, UR45, URZ, UPT, UP1 ;  /* 0x000000ff2d00728c */ /* 0x000fe2000bf25310 */
[----:B------:R-:W-:Y:S04]  /*5b90*/  PLOP3.LUT P1, PT, PT, PT, UP2, 0x80, 0x8 ;  /* 0x000000000008781c */ /* 0x000fe80003f2f028 */
[----:B------:R-:W-:Y:S06]  /*5ba0*/  @UP2 UPLOP3.LUT UP0, UPT, UPT, UPT, UP1, 0x80, 0x8 ;  /* 0x000000000008289c */ /* 0x000fec0003f0f010 */
[----:B------:R-:W-:Y:S01]  /*5bb0*/  PLOP3.LUT P0, PT, PT, PT, UP0, 0x80, 0x8 ;  /* 0x000000000008781c */ /* 0x000fe20003f0f008 */
[----:B------:R-:W-:Y:S01]  /*5bc0*/  @!UPT UIADD3 URZ, UPT, UPT, URZ, URZ, URZ ;  /* 0x000000fffffff290 */ /* 0x000fe2000fffe0ff */
[----:B------:R-:W-:Y:S11]  /*5bd0*/  BRA.U !UP1, `(.L_x_105) ;  /* 0x0000000109387547 */ /* 0x000ff6000b800000 */
[----:B------:R-:W-:Y:S01]  /*5be0*/  UISETP.NE.U32.AND UP0, UPT, UR38, URZ, UPT ;  /* 0x000000ff2600728c */ /* 0x000fe2000bf05070 */
[----:B------:R-:W-:Y:S02]  /*5bf0*/  HFMA2 R0, -RZ, RZ, 0, 5.9604644775390625e-08 ;  /* 0x00000001ff007431 */ /* 0x000fe400000001ff */
[----:B------:R-:W-:Y:S01]  /*5c00*/  IMAD.MOV.U32 R155, RZ, RZ, 0x1 ;  /* 0x00000001ff9b7424 */ /* 0x000fe200078e00ff */
[----:B------:R-:W-:Y:S06]  /*5c10*/  UISETP.NE.AND.EX UP0, UPT, UR39, URZ, UPT, UP0 ;  /* 0x000000ff2700728c */ /* 0x000fec000bf05300 */
[----:B------:R-:W-:Y:S05]  /*5c20*/  PLOP3.LUT P3, PT, PT, PT, UP0, 0x80, 0x8 ;  /* 0x000000000008781c */ /* 0x000fea0003f6f008 */
[----:B------:R-:W1:Y:S01]  /*5c30*/  @UP0 LDCU.64 UR6, c[0x0][0x888] ;  /* 0x00011100ff0607ac */ /* 0x000e620008000a00 */
[----:B------:R-:W-:Y:S07]  /*5c40*/  @UP0 UIMAD UR4, UR36, UR44, URZ ;  /* 0x0000002c240402a4 */ /* 0x000fee000f8e02ff */
[----:B------:R-:W-:Y:S01]  /*5c50*/  @!P3 PRMT R155, R0, 0x7610, R155 ;  /* 0x00007610009bb816 */ /* 0x000fe2000000009b */
[----:B-1----:R-:W-:Y:S03]  /*5c60*/  @UP0 UIMAD.WIDE UR6, UR4, 0x4, UR6 ;  /* 0x00000004040608a5 */ /* 0x002fe6000f8e0206 */
[----:B------:R-:W1:Y:S03]  /*5c70*/  @!UP0 LDCU UR4, c[0x0][0x880] ;  /* 0x00011000ff0487ac */ /* 0x000e660008000800 */
[----:B------:R-:W-:Y:S01]  /*5c80*/  IMAD.U32 R2, RZ, RZ, UR6 ;  /* 0x00000006ff027e24 */ /* 0x000fe2000f8e00ff */
[----:B------:R-:W-:Y:S05]  /*5c90*/  MOV R3, UR7 ;  /* 0x0000000700037c02 */ /* 0x000fea0008000f00 */
[----:B-----5:R2:W5:Y:S02]  /*5ca0*/  @P3 LDG.E R81, desc[UR46][R2.64] ;  /* 0x0000002e02513981 */ /* 0x020564000c1e1900 */
[----:B-12---:R-:W-:Y:S02]  /*5cb0*/  @!P3 IMAD.U32 R81, RZ, RZ, UR4 ;  /* 0x00000004ff51be24 */ /* 0x006fe4000f8e00ff */
.L_x_105:
[----:B------:R-:W-:Y:S05]  /*5cc0*/  @!P4 BRA `(.L_x_106) ;  /* 0x000000000020c947 */ /* 0x000fea0003800000 */
[----:B------:R-:W-:Y:S04]  /*5cd0*/  ISETP.NE.U32.AND P3, PT, R148, RZ, PT ;  /* 0x000000ff9400720c */ /* 0x000fe80003f65070 */
[----:B------:R-:W-:Y:S11]  /*5ce0*/  ISETP.NE.AND.EX P3, PT, R149, RZ, PT, P3 ;  /* 0x000000ff9500720c */ /* 0x000ff60003f65330 */
[----:B------:R-:W-:Y:S02]  /*5cf0*/  @!UPT UIADD3 URZ, UPT, UPT, URZ, URZ, URZ ;  /* 0x000000fffffff290 */ /* 0x000fe4000fffe0ff */
[----:B------:R-:W1:Y:S01]  /*5d00*/  @P3 LDC.64 R2, c[0x0][0x8a8] ;  /* 0x00022a00ff023b82 */ /* 0x000e620000000a00 */
[----:B------:R-:W-:Y:S04]  /*5d10*/  @P3 IMAD R0, R150, UR36, RZ ;  /* 0x0000002496003c24 */ /* 0x000fe8000f8e02ff */
[----:B-1----:R-:W-:Y:S05]  /*5d20*/  @P3 IMAD.WIDE R2, R0, 0x4, R2 ;  /* 0x0000000400023825 */ /* 0x002fea00078e0202 */
[----:B-----5:R1:W5:Y:S02]  /*5d30*/  @P3 LDG.E R78, desc[UR46][R2.64] ;  /* 0x0000002e024e3981 */ /* 0x020364000c1e1900 */
[----:B-1----:R-:W2:Y:S02]  /*5d40*/  @!P3 LDC R78, c[0x0][0x8a0] ;  /* 0x00022800ff4ebb82 */ /* 0x002ea40000000800 */
.L_x_106:
[----:B-----5:R-:W-:Y:S01]  /*5d50*/  FSETP.NEU.AND P3, PT, R81, RZ, PT ;  /* 0x000000ff5100720b */ /* 0x020fe20003f6d000 */
[----:B------:R-:W-:Y:S01]  /*5d60*/  IMAD.SHL.U32 R178, R160, 0x2, RZ ;  /* 0x00000002a0b27824 */ /* 0x000fe200078e00ff */
[----:B------:R-:W-:Y:S01]  /*5d70*/  SEL R3, RZ, 0xffffffff, P2 ;  /* 0xffffffffff037807 */ /* 0x000fe20001000000 */
[----:B------:R-:W-:Y:S01]  /*5d80*/  IMAD.SHL.U32 R100, R168, 0x10, RZ ;  /* 0x00000010a8647824 */ /* 0x000fe200078e00ff */
[----:B------:R-:W-:Y:S01]  /*5d90*/  @P1 LOP3.LUT P2, RZ, R155, 0xff, RZ, 0xc0, !PT ;  /* 0x000000ff9bff1812 */ /* 0x000fe2000784c0ff */
[----:B------:R-:W-:Y:S01]  /*5da0*/  VIADD R109, R178, UR48 ;  /* 0x00000030b26d7c36 */ /* 0x000fe20008000000 */
[----:B------:R-:W-:Y:S01]  /*5db0*/  @P1 SEL R2, RZ, 0xffffffff, P3 ;  /* 0xffffffffff021807 */ /* 0x000fe20001800000 */
[----:B------:R-:W-:Y:S01]  /*5dc0*/  IMAD.SHL.U32 R102, R169, 0x10, RZ ;  /* 0x00000010a9667824 */ /* 0x000fe200078e00ff */
[----:B------:R-:W-:Y:S01]  /*5dd0*/  LOP3.LUT R167, R167, 0x1, RZ, 0x3c, !PT ;  /* 0x00000001a7a77812 */ /* 0x000fe200078e3cff */
[----:B------:R-:W-:Y:S01]  /*5de0*/  IMAD.IADD R175, R109, 0x1, R100 ;  /* 0x000000016daf7824 */ /* 0x000fe200078e0264 */
[----:B------:R-:W-:Y:S01]  /*5df0*/  @P0 SEL R2, R3, R2, !P2 ;  /* 0x0000000203020207 */ /* 0x000fe20005000000 */
[----:B------:R-:W-:Y:S01]  /*5e00*/  BSSY B1, `(.L_x_107) ;  /* 0x000004f000017945 */ /* 0x000fe20003800000 */
[----:B------:R-:W-:Y:S01]  /*5e10*/  LEA R179, R76, UR48, 0x3 ;  /* 0x000000304cb37c11 */ /* 0x000fe2000f8e18ff */
[----:B------:R-:W-:Y:S01]  /*5e20*/  IMAD.MOV.U32 R101, RZ, RZ, 0x1 ;  /* 0x00000001ff657424 */ /* 0x000fe200078e00ff */
[----:B------:R-:W-:Y:S01]  /*5e30*/  @P1 LOP3.LUT R2, R2, 0x1, RZ, 0xc0, !PT ;  /* 0x0000000102021812 */ /* 0x000fe200078ec0ff */
[----:B------:R-:W-:Y:S01]  /*5e40*/  IMAD R80, R76, 0x100, R79 ;  /* 0x000001004c507824 */ /* 0x000fe200078e024f */
[----:B------:R-:W-:Y:S01]  /*5e50*/  SHF.L.U32 R0, R166, 0x1f, RZ ;  /* 0x0000001fa6007819 */ /* 0x000fe200000006ff */
[----:B------:R-:W-:Y:S01]  /*5e60*/  IMAD.MOV.U32 R87, RZ, RZ, RZ ;  /* 0x000000ffff577224 */ /* 0x000fe200078e00ff */
[----:B------:R-:W-:Y:S02]  /*5e70*/  ISETP.NE.U32.OR P5, PT, R2, 0x1, !P1 ;  /* 0x000000010200780c */ /* 0x000fe40004fa5470 */
[----:B------:R-:W-:Y:S02]  /*5e80*/  CS2R R146, SRZ ;  /* 0x0000000000927805 */ /* 0x000fe4000001ff00 */
[----:B------:R-:W-:Y:S02]  /*5e90*/  PLOP3.LUT P2, PT, PT, PT, UP1, 0x80, 0x8 ;  /* 0x000000000008781c */ /* 0x000fe40003f4f018 */
[----:B------:R-:W-:Y:S02]  /*5ea0*/  CS2R R144, SRZ ;  /* 0x0000000000907805 */ /* 0x000fe4000001ff00 */
[----:B------:R-:W-:Y:S02]  /*5eb0*/  SEL R2, RZ, 0xffffffff, P3 ;  /* 0xffffffffff027807 */ /* 0x000fe40001800000 */
[----:B------:R-:W-:Y:S02]  /*5ec0*/  CS2R R138, SRZ ;  /* 0x00000000008a7805 */ /* 0x000fe4000001ff00 */
[----:B------:R-:W-:Y:S02]  /*5ed0*/  LOP3.LUT P3, R172, R155, 0xff, RZ, 0xc0, !PT ;  /* 0x000000ff9bac7812 */ /* 0x000fe4000786c0ff */
[----:B------:R-:W-:Y:S02]  /*5ee0*/  CS2R R136, SRZ ;  /* 0x0000000000887805 */ /* 0x000fe4000001ff00 */
[----:B------:R-:W-:Y:S02]  /*5ef0*/  P2R R176, PR, RZ, 0x20 ;  /* 0x00000020ffb07803 */ /* 0x000fe40000000000 */
[----:B------:R-:W-:Y:S02]  /*5f00*/  CS2R R130, SRZ ;  /* 0x0000000000827805 */ /* 0x000fe4000001ff00 */
[----:B------:R-:W-:Y:S02]  /*5f10*/  CS2R R128, SRZ ;  /* 0x0000000000807805 */ /* 0x000fe4000001ff00 */
[----:B------:R-:W-:Y:S02]  /*5f20*/  CS2R R122, SRZ ;  /* 0x00000000007a7805 */ /* 0x000fe4000001ff00 */
[----:B------:R-:W-:Y:S02]  /*5f30*/  CS2R R120, SRZ ;  /* 0x0000000000787805 */ /* 0x000fe4000001ff00 */
[----:B------:R-:W-:Y:S02]  /*5f40*/  @P5 SHF.L.U32 R4, R167, 0x1f, RZ ;  /* 0x0000001fa7045819 */ /* 0x000fe400000006ff */
[----:B------:R-:W-:Y:S02]  /*5f50*/  CS2R R114, SRZ ;  /* 0x0000000000727805 */ /* 0x000fe4000001ff00 */
[----:B------:R-:W-:Y:S02]  /*5f60*/  @P2 SEL R2, R3, R2, !P3 ;  /* 0x0000000203022207 */ /* 0x000fe40005800000 */
[----:B------:R-:W-:Y:S01]  /*5f70*/  CS2R R112, SRZ ;  /* 0x0000000000707805 */ /* 0x000fe2000001ff00 */
[----:B------:R-:W1:Y:S01]  /*5f80*/  @P5 SYNCS.PHASECHK.TRANS64.TRYWAIT P1, [UR48+0x50], R4 ;  /* 0x00005004ff0055a7 */ /* 0x000e620008021130 */
[----:B------:R-:W-:Y:S02]  /*5f90*/  CS2R R106, SRZ ;  /* 0x00000000006a7805 */ /* 0x000fe4000001ff00 */
[----:B------:R-:W-:Y:S02]  /*5fa0*/  LOP3.LUT R2, R2, 0x1, RZ, 0xc0, !PT ;  /* 0x0000000102027812 */ /* 0x000fe400078ec0ff */
[----:B------:R-:W-:Y:S02]  /*5fb0*/  CS2R R104, SRZ ;  /* 0x0000000000687805 */ /* 0x000fe4000001ff00 */
[----:B------:R-:W-:Y:S02]  /*5fc0*/  CS2R R98, SRZ ;  /* 0x0000000000627805 */ /* 0x000fe4000001ff00 */
[----:B------:R-:W-:Y:S02]  /*5fd0*/  CS2R R96, SRZ ;  /* 0x0000000000607805 */ /* 0x000fe4000001ff00 */
[----:B------:R-:W-:Y:S02]  /*5fe0*/  ISETP.NE.U32.AND P4, PT, R2, 0x1, PT ;  /* 0x000000010200780c */ /* 0x000fe40003f85070 */
[----:B------:R-:W-:Y:S02]  /*5ff0*/  CS2R R90, SRZ ;  /* 0x00000000005a7805 */ /* 0x000fe4000001ff00 */
[----:B------:R-:W-:Y:S01]  /*6000*/  CS2R R88, SRZ ;  /* 0x0000000000587805 */ /* 0x000fe2000001ff00 */
[----:B------:R-:W-:Y:S01]  /*6010*/  IMAD.IADD R177, R109, 0x1, R102 ;  /* 0x000000016db17824 */ /* 0x000fe200078e0266 */
[----:B------:R-:W-:Y:S01]  /*6020*/  P2R R103, PR, RZ, 0x10 ;  /* 0x00000010ff677803 */ /* 0x000fe20000000000 */
[----:B------:R-:W-:Y:S01]  /*6030*/  IMAD.IADD R174, R102, 0x1, R175 ;  /* 0x0000000166ae7824 */ /* 0x000fe200078e02af */
[----:B------:R3:W4:Y:S01]  /*6040*/  SYNCS.PHASECHK.TRANS64.TRYWAIT P0, [R179+URZ+0xc0], R0 ;  /* 0x0000c000b30075a7 */ /* 0x00072200080011ff */
[----:B-1----:R-:W-:Y:S01]  /*6050*/  @P5 SEL R101, RZ, 0x1, !P1 ;  /* 0x00000001ff655807 */ /* 0x002fe20004800000 */
[----:B---3--:R-:W-:Y:S06]  /*6060*/  @!P5 BRA `(.L_x_108) ;  /* 0x0000000000a0d947 */ /* 0x008fec0003800000 */
[----:B------:R-:W-:Y:S01]  /*6070*/  @P4 IMAD.MOV.U32 R2, RZ, RZ, -0x10 ;  /* 0xfffffff0ff024424 */ /* 0x000fe200078e00ff */
[----:B------:R-:W-:Y:S01]  /*6080*/  ISETP.NE.AND P1, PT, R101, RZ, PT ;  /* 0x000000ff6500720c */ /* 0x000fe20003f25270 */
[----:B------:R-:W-:Y:S01]  /*6090*/  BSSY B0, `(.L_x_109) ;  /* 0x0000010000007945 */ /* 0x000fe20003800000 */
[----:B------:R-:W-:Y:S02]  /*60a0*/  ISETP.NE.U32.AND P5, PT, R161, 0x1, PT ;  /* 0x00000001a100780c */ /* 0x000fe40003fa5070 */
[----:B------:R-:W-:Y:S02]  /*60b0*/  CS2R R98, SRZ ;  /* 0x0000000000627805 */ /* 0x000fe4000001ff00 */
[----:B------:R-:W-:Y:S02]  /*60c0*/  CS2R R96, SRZ ;  /* 0x0000000000607805 */ /* 0x000fe4000001ff00 */
[----:B------:R-:W-:Y:S02]  /*60d0*/  CS2R R114, SRZ ;  /* 0x0000000000727805 */ /* 0x000fe4000001ff00 */
[----:B------:R-:W-:Y:S02]  /*60e0*/  @P4 SEL R2, R2, 0x10, !P5 ;  /* 0x0000001002024807 */ /* 0x000fe40006800000 */
[----:B------:R-:W-:Y:S02]  /*60f0*/  CS2R R112, SRZ ;  /* 0x0000000000707805 */ /* 0x000fe4000001ff00 */
[----:B------:R-:W-:Y:S02]  /*6100*/  CS2R R130, SRZ ;  /* 0x0000000000827805 */ /* 0x000fe4000001ff00 */
[----:B------:R-:W-:Y:S01]  /*6110*/  CS2R R128, SRZ ;  /* 0x0000000000807805 */ /* 0x000fe2000001ff00 */
[----:B------:R-:W-:Y:S02]  /*6120*/  @P4 IMAD.IADD R7, R109, 0x1, R2 ;  /* 0x000000016d074824 */ /* 0x000fe400078e0202 */
[C---:B------:R-:W-:Y:S02]  /*6130*/  @P4 IMAD.IADD R6, R2.reuse, 0x1, R177 ;  /* 0x0000000102064824 */ /* 0x040fe400078e02b1 */
[----:B------:R-:W-:Y:S01]  /*6140*/  @P4 IMAD.IADD R5, R2, 0x1, R175 ;  /* 0x0000000102054824 */ /* 0x000fe200078e02af */
[----:B------:R-:W-:Y:S06]  /*6150*/  @P1 BRA `(.L_x_110) ;  /* 0x00000000000c1947 */ /* 0x000fec0003800000 */
[----:B------:R-:W-:Y:S04]  /*6160*/  SHF.L.U32 R4, R167, 0x1f, RZ ;  /* 0x0000001fa7047819 */ /* 0x000fe800000006ff */
[----:B------:R-:W1:Y:S02]  /*6170*/  SYNCS.PHASECHK.TRANS64.TRYWAIT P1, [UR48+0x50], R4 ;  /* 0x00005004ff0075a7 */ /* 0x000e640008021130 */
[----:B-1----:R-:W-:Y:S05]  /*6180*/  @!P1 BRA `(.L_x_111) ;  /* 0x0000005c00949947 */ /* 0x002fea0003800000 */
.L_x_110:
[----:B------:R-:W-:Y:S05]  /*6190*/  BSYNC B0 ;  /* 0x0000000000007941 */ /* 0x000fea0003800000 */
.L_x_109:
[----:B------:R-:W-:Y:S01]  /*61a0*/  ISETP.NE.AND P1, PT, R103, RZ, PT ;  /* 0x000000ff6700720c */ /* 0x000fe20003f25270 */
[----:B------:R-:W-:Y:S01]  /*61b0*/  IMAD.MOV.U32 R147, RZ, RZ, RZ ;  /* 0x000000ffff937224 */ /* 0x000fe200078e00ff */
[----:B------:R-:W-:Y:S02]  /*61c0*/  CS2R R144, SRZ ;  /* 0x0000000000907805 */ /* 0x000fe4000001ff00 */
[----:B------:R-:W-:Y:S02]  /*61d0*/  CS2R R90, SRZ ;  /* 0x00000000005a7805 */ /* 0x000fe4000001ff00 */
[----:B------:R-:W-:Y:S02]  /*61e0*/  CS2R R88, SRZ ;  /* 0x0000000000587805 */ /* 0x000fe4000001ff00 */
[----:B------:R-:W-:Y:S02]  /*61f0*/  CS2R R106, SRZ ;  /* 0x00000000006a7805 */ /* 0x000fe4000001ff00 */
[----:B------:R-:W-:Y:S02]  /*6200*/  CS2R R104, SRZ ;  /* 0x0000000000687805 */ /* 0x000fe4000001ff00 */
[----:B------:R-:W-:Y:S02]  /*6210*/  CS2R R122, SRZ ;  /* 0x00000000007a7805 */ /* 0x000fe4000001ff00 */
[----:B------:R-:W-:Y:S02]  /*6220*/  CS2R R120, SRZ ;  /* 0x0000000000787805 */ /* 0x000fe4000001ff00 */
[----:B------:R-:W-:Y:S02]  /*6230*/  CS2R R138, SRZ ;  /* 0x00000000008a7805 */ /* 0x000fe4000001ff00 */
[----:B------:R-:W-:Y:S01]  /*6240*/  CS2R R136, SRZ ;  /* 0x0000000000887805 */ /* 0x000fe2000001ff00 */
[----:B------:R-:W-:Y:S01]  /*6250*/  IMAD.MOV.U32 R87, RZ, RZ, 0x1 ;  /* 0x00000001ff577424 */ /* 0x000fe200078e00ff */
[----:B------:R3:W1:Y:S01]  /*6260*/  @P1 LDS.128 R96, [R7+0x400] ;  /* 0x0004000007601984 */ /* 0x0006620000000c00 */
[----:B------:R-:W-:Y:S03]  /*6270*/  @P1 IMAD.IADD R2, R2, 0x1, R174 ;  /* 0x0000000102021824 */ /* 0x000fe600078e02ae */
[----:B------:R3:W1:Y:S04]  /*6280*/  @P1 LDS.128 R112, [R6+0x400] ;  /* 0x0004000006701984 */ /* 0x0006680000000c00 */
[----:B------:R3:W1:Y:S04]  /*6290*/  @P1 LDS.128 R128, [R5+0x400] ;  /* 0x0004000005801984 */ /* 0x0006680000000c00 */
[----:B------:R3:W1:Y:S04]  /*62a0*/  @P1 LDS.128 R144, [R2+0x400] ;  /* 0x0004000002901984 */ /* 0x0006680000000c00 */
[----:B------:R3:W1:Y:S04]  /*62b0*/  @P1 LDS.128 R88, [R178+UR48+0x400] ;  /* 0x00040030b2581984 */ /* 0x0006680008000c00 */
[----:B------:R3:W1:Y:S04]  /*62c0*/  @P1 LDS.128 R104, [R177+0x400] ;  /* 0x00040000b1681984 */ /* 0x0006680000000c00 */
[----:B------:R3:W1:Y:S04]  /*62d0*/  @P1 LDS.128 R120, [R175+0x400] ;  /* 0x00040000af781984 */ /* 0x0006680000000c00 */
[----:B------:R3:W1:Y:S02]  /*62e0*/  @P1 LDS.128 R136, [R174+0x400] ;  /* 0x00040000ae881984 */ /* 0x0006640000000c00 */
.L_x_108:
[----:B------:R-:W-:Y:S05]  /*62f0*/  BSYNC B1 ;  /* 0x0000000000017941 */ /* 0x000fea0003800000 */
.L_x_107:
[----:B-1----:R-:W-:Y:S04]  /*6300*/  SHF.R.U32.HI R3, RZ, 0x15, R80 ;  /* 0x00000015ff037819 */ /* 0x002fe80000011650 */
[----:B------:R-:W-:Y:S01]  /*6310*/  LOP3.LUT P1, RZ, R3, 0x3, R162, 0x48, !PT ;  /* 0x0000000303ff7812 */ /* 0x000fe200078248a2 */
[----:B------:R-:W-:Y:S01]  /*6320*/  @!UPT UIADD3 URZ, UPT, UPT, URZ, URZ, URZ ;  /* 0x000000fffffff290 */ /* 0x000fe2000fffe0ff */
[----:B----4-:R-:W-:Y:S11]  /*6330*/  @P0 BRA `(.L_x_112) ;  /* 0x0000000000080947 */ /* 0x010ff60003800000 */
[----:B------:R-:W1:Y:S02]  /*6340*/  SYNCS.PHASECHK.TRANS64.TRYWAIT P0, [R179+URZ+0xc0], R0 ;  /* 0x0000c000b30075a7 */ /* 0x000e6400080011ff */
[----:B-1----:R-:W-:Y:S05]  /*6350*/  @!P0 BRA `(.L_x_113) ;  /* 0x0000005c00388947 */ /* 0x002fea0003800000 */
.L_x_112:
[----:B------:R-:W-:Y:S05]  /*6360*/  @!P1 BRA `(.L_x_114) ;  /* 0x0000000000409947 */ /* 0x000fea0003800000 */
[----:B------:R-:W4:Y:S01]  /*6370*/  LDCU.64 UR8, c[0x4][0x70] ;  /* 0x01000e00ff0877ac */ /* 0x000f220008000a00 */
[----:B------:R-:W-:Y:S01]  /*6380*/  MOV R3, 0x0 ;  /* 0x0000000000037802 */ /* 0x000fe20000000f00 */
[----:B------:R-:W-:Y:S02]  /*6390*/  HFMA2 R12, -RZ, RZ, 0, 5.9604644775390625e-08 ;  /* 0x00000001ff0c7431 */ /* 0x000fe400000001ff */
[----:B------:R-:W-:Y:S02]  /*63a0*/  IMAD.MOV.U32 R8, RZ, RZ, 0x192 ;  /* 0x00000192ff087424 */ /* 0x000fe400078e00ff */
[----:B------:R-:W-:Y:S01]  /*63b0*/  IMAD.MOV.U32 R13, RZ, RZ, RZ ;  /* 0x000000ffff0d7224 */ /* 0x000fe200078e00ff */
[----:B------:R-:W5:Y:S01]  /*63c0*/  LDCU.64 UR6, c[0x4][0x78] ;  /* 0x01000f00ff0677ac */ /* 0x000f620008000a00 */
[----:B---3--:R-:W3:Y:S01]  /*63d0*/  LDC.64 R2, c[0x4][R3] ;  /* 0x0100000003027b82 */ /* 0x008ee20000000a00 */
[----:B------:R-:W1:Y:S01]  /*63e0*/  LDCU.64 UR4, c[0x4][0x10] ;  /* 0x01000200ff0477ac */ /* 0x000e620008000a00 */
[----:B----4-:R-:W-:Y:S01]  /*63f0*/  MOV R5, UR9 ;  /* 0x0000000900057c02 */ /* 0x010fe20008000f00 */
[----:B------:R-:W-:Y:S01]  /*6400*/  IMAD.U32 R4, RZ, RZ, UR8 ;  /* 0x00000008ff047e24 */ /* 0x000fe2000f8e00ff */
[----:B-----5:R-:W-:Y:S01]  /*6410*/  MOV R7, UR7 ;  /* 0x0000000700077c02 */ /* 0x020fe20008000f00 */
[----:B------:R-:W-:Y:S01]  /*6420*/  IMAD.U32 R6, RZ, RZ, UR6 ;  /* 0x00000006ff067e24 */ /* 0x000fe2000f8e00ff */
[----:B-1----:R-:W-:Y:S01]  /*6430*/  MOV R11, UR5 ;  /* 0x00000005000b7c02 */ /* 0x002fe20008000f00 */
[----:B------:R-:W-:Y:S02]  /*6440*/  IMAD.U32 R10, RZ, RZ, UR4 ;  /* 0x00000004ff0a7e24 */ /* 0x000fe4000f8e00ff */
[----:B------:R-:W-:Y:S07]  /*6450*/  LEPC R20, `(.L_x_114) ;  /* 0x000000001014794e */ /* 0x000fee0000000000 */
[----:B--23--:R-:W-:Y:S05]  /*6460*/  CALL.ABS.NOINC R2 ;  /* 0x0000000002007343 */ /* 0x00cfea0003c00000 */
.L_x_114:
[----:B------:R-:W-:Y:S05]  /*6470*/  WARPSYNC.ALL ;  /* 0x0000000000007948 */ /* 0x000fea0003800000 */
[----:B------:R-:W-:Y:S01]  /*6480*/  R2UR UR4, R80 ;  /* 0x00000000500472ca */ /* 0x000fe200000e0000 */
[--C-:B------:R-:W-:Y:S01]  /*6490*/  HADD2.F32 R82, -RZ, R88.reuse.H0_H0 ;  /* 0x20000058ff527230 */ /* 0x100fe20000004100 */
[----:B------:R-:W-:Y:S01]  /*64a0*/  MOV R108, 0xfffffff0 ;  /* 0xfffffff0006c7802 */ /* 0x000fe20000000f00 */
[----:B------:R-:W-:Y:S01]  /*64b0*/  HADD2.F32 R83, -RZ, R88.H1_H1 ;  /* 0x30000058ff537230 */ /* 0x000fe20000004100 */
[----:B------:R-:W-:Y:S01]  /*64c0*/  ISETP.NE.U32.AND P6, PT, R161, 0x1, PT ;  /* 0x00000001a100780c */ /* 0x000fe20003fc5070 */
[----:B------:R-:W-:Y:S01]  /*64d0*/  HADD2.F32 R84, -RZ, R89.H1_H1 ;  /* 0x30000059ff547230 */ /* 0x000fe20000004100 */
[----:B------:R-:W-:Y:S01]  /*64e0*/  ISETP.NE.AND P0, PT, R170, RZ, PT ;  /* 0x000000ffaa00720c */ /* 0x000fe20003f05270 */
[--C-:B------:R-:W-:Y:S01]  /*64f0*/  HADD2.F32 R85, -RZ, R107.reuse.H0_H0 ;  /* 0x2000006bff557230 */ /* 0x100fe20000004100 */
[----:B------:R-:W-:Y:S01]  /*6500*/  SEL R108, R108, 0x10, !P6 ;  /* 0x000000106c6c7807 */ /* 0x000fe20007000000 */
[----:B------:R-:W-:Y:S01]  /*6510*/  HADD2.F32 R86, -RZ, R107.H1_H1 ;  /* 0x3000006bff567230 */ /* 0x000fe20000004100 */
[----:B------:R-:W-:Y:S02]  /*6520*/  BSSY.RECONVERGENT B0, `(.L_x_115) ;  /* 0x00000fb000007945 */ /* 0x000fe40003800200 */
[----:B------:R-:W-:Y:S01]  /*6530*/  IADD3 R180, PT, PT, R109, R108, RZ ;  /* 0x0000006c6db47210 */ /* 0x000fe20007ffe0ff */
[----:B---3--:R-:W1:Y:S01]  /*6540*/  LDTM.x64 R4, tmem[UR4] ;  /* 0x00000004000479ee */ /* 0x008e620008340000 */
[C---:B------:R-:W-:Y:S02]  /*6550*/  IADD3 R181, PT, PT, R108.reuse, R177, RZ ;  /* 0x000000b16cb57210 */ /* 0x040fe40007ffe0ff */
[C---:B------:R-:W-:Y:S02]  /*6560*/  IADD3 R183, PT, PT, R108.reuse, R175, RZ ;  /* 0x000000af6cb77210 */ /* 0x040fe40007ffe0ff */
[----:B------:R-:W-:Y:S01]  /*6570*/  IADD3 R182, PT, PT, R108, R174, RZ ;  /* 0x000000ae6cb67210 */ /* 0x000fe20007ffe0ff */
[C---:B-12---:R-:W-:Y:S01]  /*6580*/  FMUL R0, R78.reuse, R4 ;  /* 0x000000044e007220 */ /* 0x046fe20000400000 */
[C---:B------:R-:W-:Y:S01]  /*6590*/  FMUL R2, R78.reuse, R5 ;  /* 0x000000054e027220 */ /* 0x040fe20000400000 */
[C---:B------:R-:W-:Y:S01]  /*65a0*/  FMUL R3, R78.reuse, R6 ;  /* 0x000000064e037220 */ /* 0x040fe20000400000 */
[C---:B------:R-:W-:Y:S01]  /*65b0*/  FMUL R7, R78.reuse, R7 ;  /* 0x000000074e077220 */ /* 0x040fe20000400000 */
[C---:B------:R-:W-:Y:S01]  /*65c0*/  FFMA R0, R81.reuse, R82, R0 ;  /* 0x0000005251007223 */ /* 0x040fe20000000000 */
[----:B------:R-:W-:Y:S02]  /*65d0*/  HADD2.F32 R82, -RZ, R89.H0_H0 ;  /* 0x20000059ff527230 */ /* 0x000fe40000004100 */
[C---:B------:R-:W-:Y:S01]  /*65e0*/  FFMA R2, R81.reuse, R83, R2 ;  /* 0x0000005351027223 */ /* 0x040fe20000000002 */
[--C-:B------:R-:W-:Y:S02]  /*65f0*/  HADD2.F32 R83, -RZ, R90.reuse.H0_H0 ;  /* 0x2000005aff537230 */ /* 0x100fe40000004100 */
[C---:B------:R-:W-:Y:S01]  /*6600*/  FMUL R4, R78.reuse, R8 ;  /* 0x000000084e047220 */ /* 0x040fe20000400000 */
[----:B------:R-:W-:Y:S01]  /*6610*/  FMUL R5, R78, R9 ;  /* 0x000000094e057220 */ /* 0x000fe20000400000 */
[C---:B------:R-:W-:Y:S01]  /*6620*/  FFMA R3, R81.reuse, R82, R3 ;  /* 0x0000005251037223 */ /* 0x040fe20000000003 */
[----:B------:R-:W-:Y:S01]  /*6630*/  HADD2.F32 R82, -RZ, R90.H1_H1 ;  /* 0x3000005aff527230 */ /* 0x000fe20000004100 */
[----:B------:R-:W-:Y:S01]  /*6640*/  F2FP.F16.F32.PACK_AB R92, R2, R0 ;  /* 0x00000000025c723e */ /* 0x000fe200000000ff */
[C---:B------:R-:W-:Y:S01]  /*6650*/  FFMA R7, R81.reuse, R84, R7 ;  /* 0x0000005451077223 */ /* 0x040fe20000000007 */
[C---:B------:R-:W-:Y:S01]  /*6660*/  FFMA R4, R81.reuse, R83, R4 ;  /* 0x0000005351047223 */ /* 0x040fe20000000004 */
[--C-:B------:R-:W-:Y:S02]  /*6670*/  HADD2.F32 R83, -RZ, R91.reuse.H0_H0 ;  /* 0x2000005bff537230 */ /* 0x100fe40000004100 */
[----:B------:R-:W-:Y:S01]  /*6680*/  FFMA R5, R81, R82, R5 ;  /* 0x0000005251057223 */ /* 0x000fe20000000005 */
[C---:B------:R-:W-:Y:S01]  /*6690*/  FMUL R6, R78.reuse, R10 ;  /* 0x0000000a4e067220 */ /* 0x040fe20000400000 */
[----:B------:R-:W-:Y:S01]  /*66a0*/  HADD2.F32 R82, -RZ, R91.H1_H1 ;  /* 0x3000005bff527230 */ /* 0x000fe20000004100 */
[----:B------:R-:W-:Y:S01]  /*66b0*/  F2FP.F16.F32.PACK_AB R93, R7, R3 ;  /* 0x00000003075d723e */ /* 0x000fe200000000ff */
[C---:B------:R-:W-:Y:S01]  /*66c0*/  FMUL R11, R78.reuse, R11 ;  /* 0x0000000b4e0b7220 */ /* 0x040fe20000400000 */
[----:B------:R-:W-:Y:S01]  /*66d0*/  F2FP.F16.F32.PACK_AB R94, R5, R4 ;  /* 0x00000004055e723e */ /* 0x000fe200000000ff */
[C---:B------:R-:W-:Y:S01]  /*66e0*/  FFMA R6, R81.reuse, R83, R6 ;  /* 0x0000005351067223 */ /* 0x040fe20000000006 */
[C---:B------:R-:W-:Y:S01]  /*66f0*/  FMUL R8, R78.reuse, R12 ;  /* 0x0000000c4e087220 */ /* 0x040fe20000400000 */
[----:B------:R-:W-:Y:S01]  /*6700*/  FFMA R11, R81, R82, R11 ;  /* 0x00000052510b7223 */ /* 0x000fe2000000000b */
[--C-:B------:R-:W-:Y:S02]  /*6710*/  HADD2.F32 R82, -RZ, R96.reuse.H0_H0 ;  /* 0x20000060ff527230 */ /* 0x100fe40000004100 */
[C---:B------:R-:W-:Y:S01]  /*6720*/  FMUL R9, R78.reuse, R13 ;  /* 0x0000000d4e097220 */ /* 0x040fe20000400000 */
[----:B------:R-:W-:Y:S02]  /*6730*/  HADD2.F32 R84, -RZ, R96.H1_H1 ;  /* 0x30000060ff547230 */ /* 0x000fe40000004100 */
[C---:B------:R-:W-:Y:S01]  /*6740*/  FMUL R10, R78.reuse, R14 ;  /* 0x0000000e4e0a7220 */ /* 0x040fe20000400000 */
[--C-:B------:R-:W-:Y:S01]  /*6750*/  HADD2.F32 R83, -RZ, R97.reuse.H0_H0 ;  /* 0x20000061ff537230 */ /* 0x100fe20000004100 */
[----:B------:R-:W-:Y:S01]  /*6760*/  F2FP.F16.F32.PACK_AB R95, R11, R6 ;  /* 0x000000060b5f723e */ /* 0x000fe200000000ff */
[C---:B------:R-:W-:Y:S01]  /*6770*/  FFMA R8, R81.reuse, R82, R8 ;  /* 0x0000005251087223 */ /* 0x040fe20000000008 */
[----:B------:R-:W-:Y:S02]  /*6780*/  HADD2.F32 R82, -RZ, R97.H1_H1 ;  /* 0x30000061ff527230 */ /* 0x000fe40000004100 */
[C---:B------:R-:W-:Y:S01]  /*6790*/  FFMA R9, R81.reuse, R84, R9 ;  /* 0x0000005451097223 */ /* 0x040fe20000000009 */
[----:B------:R-:W-:Y:S01]  /*67a0*/  FFMA R10, R81, R83, R10 ;  /* 0x00000053510a7223 */ /* 0x000fe2000000000a */
[----:B------:R1:W-:Y:S01]  /*67b0*/  STS.128 [R178+UR48+0x400], R92 ;  /* 0x0004005cb2007988 */ /* 0x0003e20008000c30 */
[C---:B------:R-:W-:Y:S01]  /*67c0*/  FMUL R15, R78.reuse, R15 ;  /* 0x0000000f4e0f7220 */ /* 0x040fe20000400000 */
[--C-:B------:R-:W-:Y:S01]  /*67d0*/  HADD2.F32 R83, -RZ, R98.reuse.H0_H0 ;  /* 0x20000062ff537230 */ /* 0x100fe20000004100 */
[----:B------:R-:W-:Y:S01]  /*67e0*/  F2FP.F16.F32.PACK_AB R116, R9, R8 ;  /* 0x000000080974723e */ /* 0x000fe200000000ff */
[----:B------:R-:W-:Y:S02]  /*67f0*/  HADD2.F32 R84, -RZ, R98.H1_H1 ;  /* 0x30000062ff547230 */ /* 0x000fe40000004100 */
[----:B------:R-:W-:Y:S01]  /*6800*/  FFMA R15, R81, R82, R15 ;  /* 0x00000052510f7223 */ /* 0x000fe2000000000f */
[C---:B------:R-:W-:Y:S01]  /*6810*/  FMUL R12, R78.reuse, R16 ;  /* 0x000000104e0c7220 */ /* 0x040fe20000400000 */
[C---:B------:R-:W-:Y:S01]  /*6820*/  FMUL R13, R78.reuse, R17 ;  /* 0x000000114e0d7220 */ /* 0x040fe20000400000 */
[--C-:B------:R-:W-:Y:S02]  /*6830*/  HADD2.F32 R82, -RZ, R99.reuse.H0_H0 ;  /* 0x20000063ff527230 */ /* 0x100fe40000004100 */
[C---:B------:R-:W-:Y:S01]  /*6840*/  FMUL R14, R78.reuse, R18 ;  /* 0x000000124e0e7220 */ /* 0x040fe20000400000 */
[----:B------:R-:W-:Y:S01]  /*6850*/  F2FP.F16.F32.PACK_AB R117, R15, R10 ;  /* 0x0000000a0f75723e */ /* 0x000fe200000000ff */
[C---:B------:R-:W-:Y:S01]  /*6860*/  FFMA R12, R81.reuse, R83, R12 ;  /* 0x00000053510c7223 */ /* 0x040fe2000000000c */
[C---:B------:R-:W-:Y:S01]  /*6870*/  FFMA R13, R81.reuse, R84, R13 ;  /* 0x00000054510d7223 */ /* 0x040fe2000000000d */
[----:B------:R-:W-:Y:S01]  /*6880*/  FFMA R14, R81, R82, R14 ;  /* 0x00000052510e7223 */ /* 0x000fe2000000000e */
[----:B------:R-:W-:Y:S02]  /*6890*/  HADD2.F32 R84, -RZ, R99.H1_H1 ;  /* 0x30000063ff547230 */ /* 0x000fe40000004100 */
[C---:B------:R-:W-:Y:S01]  /*68a0*/  FMUL R19, R78.reuse, R19 ;  /* 0x000000134e137220 */ /* 0x040fe20000400000 */
[--C-:B------:R-:W-:Y:S01]  /*68b0*/  HADD2.F32 R82, -RZ, R104.reuse.H0_H0 ;  /* 0x20000068ff527230 */ /* 0x100fe20000004100 */
[----:B------:R-:W-:Y:S01]  /*68c0*/  F2FP.F16.F32.PACK_AB R118, R13, R12 ;  /* 0x0000000c0d76723e */ /* 0x000fe200000000ff */
[C---:B------:R-:W-:Y:S01]  /*68d0*/  FMUL R16, R78.reuse, R20 ;  /* 0x000000144e107220 */ /* 0x040fe20000400000 */
[C---:B------:R-:W-:Y:S01]  /*68e0*/  FFMA R19, R81.reuse, R84, R19 ;  /* 0x0000005451137223 */ /* 0x040fe20000000013 */
[----:B------:R-:W-:Y:S02]  /*68f0*/  HADD2.F32 R84, -RZ, R104.H1_H1 ;  /* 0x30000068ff547230 */ /* 0x000fe40000004100 */
[C---:B------:R-:W-:Y:S01]  /*6900*/  FMUL R17, R78.reuse, R21 ;  /* 0x000000154e117220 */ /* 0x040fe20000400000 */
[----:B------:R-:W-:Y:S01]  /*6910*/  FFMA R16, R81, R82, R16 ;  /* 0x0000005251107223 */ /* 0x000fe20000000010 */
[--C-:B------:R-:W-:Y:S01]  /*6920*/  HADD2.F32 R82, -RZ, R105.reuse.H0_H0 ;  /* 0x20000069ff527230 */ /* 0x100fe20000004100 */
[----:B------:R-:W-:Y:S01]  /*6930*/  F2FP.F16.F32.PACK_AB R119, R19, R14 ;  /* 0x0000000e1377723e */ /* 0x000fe200000000ff */
[----:B------:R-:W-:Y:S01]  /*6940*/  FFMA R17, R81, R84, R17 ;  /* 0x0000005451117223 */ /* 0x000fe20000000011 */
[C---:B------:R-:W-:Y:S01]  /*6950*/  FMUL R18, R78.reuse, R22 ;  /* 0x000000164e127220 */ /* 0x040fe20000400000 */
[C---:B------:R-:W-:Y:S01]  /*6960*/  FMUL R23, R78.reuse, R23 ;  /* 0x000000174e177220 */ /* 0x040fe20000400000 */
[--C-:B------:R-:W-:Y:S01]  /*6970*/  HADD2.F32 R83, -RZ, R106.reuse.H0_H0 ;  /* 0x2000006aff537230 */ /* 0x100fe20000004100 */
[----:B------:R2:W-:Y:S01]  /*6980*/  STS.128 [R180+0x400], R116 ;  /* 0x00040074b4007388 */ /* 0x0005e20000000c00 */
[----:B------:R-:W-:Y:S01]  /*6990*/  F2FP.F16.F32.PACK_AB R124, R17, R16 ;  /* 0x00000010117c723e */ /* 0x000fe200000000ff */
[C---:B------:R-:W-:Y:S01]  /*69a0*/  FFMA R18, R81.reuse, R82, R18 ;  /* 0x0000005251127223 */ /* 0x040fe20000000012 */
[----:B------:R-:W-:Y:S02]  /*69b0*/  HADD2.F32 R82, -RZ, R105.H1_H1 ;  /* 0x30000069ff527230 */ /* 0x000fe40000004100 */
[C---:B------:R-:W-:Y:S01]  /*69c0*/  FMUL R20, R78.reuse, R24 ;  /* 0x000000184e147220 */ /* 0x040fe20000400000 */
[----:B------:R-:W-:Y:S02]  /*69d0*/  HADD2.F32 R84, -RZ, R106.H1_H1 ;  /* 0x3000006aff547230 */ /* 0x000fe40000004100 */
[C---:B------:R-:W-:Y:S01]  /*69e0*/  FMUL R21, R78.reuse, R25 ;  /* 0x000000194e157220 */ /* 0x040fe20000400000 */
[C---:B------:R-:W-:Y:S01]  /*69f0*/  FMUL R22, R78.reuse, R26 ;  /* 0x0000001a4e167220 */ /* 0x040fe20000400000 */
[C---:B------:R-:W-:Y:S01]  /*6a00*/  FFMA R23, R81.reuse, R82, R23 ;  /* 0x0000005251177223 */ /* 0x040fe20000000017 */
[C---:B------:R-:W-:Y:S01]  /*6a10*/  FFMA R20, R81.reuse, R83, R20 ;  /* 0x0000005351147223 */ /* 0x040fe20000000014 */
[C---:B------:R-:W-:Y:S01]  /*6a20*/  FFMA R21, R81.reuse, R84, R21 ;  /* 0x0000005451157223 */ /* 0x040fe20000000015 */
[----:B------:R-:W-:Y:S01]  /*6a30*/  FFMA R22, R81, R85, R22 ;  /* 0x0000005551167223 */ /* 0x000fe20000000016 */
[C---:B------:R-:W-:Y:S01]  /*6a40*/  FMUL R27, R78.reuse, R27 ;  /* 0x0000001b4e1b7220 */ /* 0x040fe20000400000 */
[--C-:B------:R-:W-:Y:S01]  /*6a50*/  HADD2.F32 R82, -RZ, R112.reuse.H0_H0 ;  /* 0x20000070ff527230 */ /* 0x100fe20000004100 */
[----:B------:R-:W-:Y:S01]  /*6a60*/  F2FP.F16.F32.PACK_AB R125, R23, R18 ;  /* 0x00000012177d723e */ /* 0x000fe200000000ff */
[C---:B------:R-:W-:Y:S01]  /*6a70*/  FMUL R24, R78.reuse, R28 ;  /* 0x0000001c4e187220 */ /* 0x040fe20000400000 */
[----:B------:R-:W-:Y:S01]  /*6a80*/  F2FP.F16.F32.PACK_AB R126, R21, R20 ;  /* 0x00000014157e723e */ /* 0x000fe200000000ff */
[C---:B------:R-:W-:Y:S01]  /*6a90*/  FFMA R27, R81.reuse, R86, R27 ;  /* 0x00000056511b7223 */ /* 0x040fe2000000001b */
[----:B------:R-:W-:Y:S02]  /*6aa0*/  HADD2.F32 R84, -RZ, R112.H1_H1 ;  /* 0x30000070ff547230 */ /* 0x000fe40000004100 */
[----:B------:R-:W-:Y:S01]  /*6ab0*/  FFMA R24, R81, R82, R24 ;  /* 0x0000005251187223 */ /* 0x000fe20000000018 */
[C---:B------:R-:W-:Y:S01]  /*6ac0*/  FMUL R25, R78.reuse, R29 ;  /* 0x0000001d4e197220 */ /* 0x040fe20000400000 */
[--C-:B------:R-:W-:Y:S01]  /*6ad0*/  HADD2.F32 R83, -RZ, R113.reuse.H0_H0 ;  /* 0x20000071ff537230 */ /* 0x100fe20000004100 */
[----:B------:R-:W-:Y:S01]  /*6ae0*/  F2FP.F16.F32.PACK_AB R127, R27, R22 ;  /* 0x000000161b7f723e */ /* 0x000fe200000000ff */
[C---:B------:R-:W-:Y:S01]  /*6af0*/  FMUL R26, R78.reuse, R30 ;  /* 0x0000001e4e1a7220 */ /* 0x040fe20000400000 */
[----:B------:R-:W-:Y:S02]  /*6b00*/  HADD2.F32 R82, -RZ, R113.H1_H1 ;  /* 0x30000071ff527230 */ /* 0x000fe40000004100 */
[C---:B------:R-:W-:Y:S01]  /*6b10*/  FFMA R25, R81.reuse, R84, R25 ;  /* 0x0000005451197223 */ /* 0x040fe20000000019 */
[C---:B------:R-:W-:Y:S01]  /*6b20*/  FMUL R31, R78.reuse, R31 ;  /* 0x0000001f4e1f7220 */ /* 0x040fe20000400000 */
[----:B------:R3:W-:Y:S01]  /*6b30*/  STS.128 [R177+0x400], R124 ;  /* 0x0004007cb1007388 */ /* 0x0007e20000000c00 */
[----:B------:R-:W-:Y:S01]  /*6b40*/  FFMA R26, R81, R83, R26 ;  /* 0x00000053511a7223 */ /* 0x000fe2000000001a */
[--C-:B------:R-:W-:Y:S01]  /*6b50*/  HADD2.F32 R83, -RZ, R114.reuse.H0_H0 ;  /* 0x20000072ff537230 */ /* 0x100fe20000004100 */
[----:B-1----:R-:W-:Y:S01]  /*6b60*/  F2FP.F16.F32.PACK_AB R92, R25, R24 ;  /* 0x00000018195c723e */ /* 0x002fe200000000ff */
[----:B------:R-:W-:Y:S01]  /*6b70*/  FFMA R31, R81, R82, R31 ;  /* 0x00000052511f7223 */ /* 0x000fe2000000001f */
[C---:B------:R-:W-:Y:S01]  /*6b80*/  FMUL R28, R78.reuse, R32 ;  /* 0x000000204e1c7220 */ /* 0x040fe20000400000 */
[----:B------:R-:W-:Y:S02]  /*6b90*/  HADD2.F32 R82, -RZ, R114.H1_H1 ;  /* 0x30000072ff527230 */ /* 0x000fe40000004100 */
[C---:B------:R-:W-:Y:S01]  /*6ba0*/  FMUL R29, R78.reuse, R33 ;  /* 0x000000214e1d7220 */ /* 0x040fe20000400000 */
[--C-:B------:R-:W-:Y:S01]  /*6bb0*/  HADD2.F32 R85, -RZ, R115.reuse.H0_H0 ;  /* 0x20000073ff557230 */ /* 0x100fe20000004100 */
[----:B------:R-:W-:Y:S01]  /*6bc0*/  F2FP.F16.F32.PACK_AB R93, R31, R26 ;  /* 0x0000001a1f5d723e */ /* 0x000fe200000000ff */
[C---:B------:R-:W-:Y:S01]  /*6bd0*/  FFMA R28, R81.reuse, R83, R28 ;  /* 0x00000053511c7223 */ /* 0x040fe2000000001c */
        /* <DEDUP_REMOVED lines=16> */
[----:B------:R-:W-:Y:S01]  /*6ce0*/  HADD2.F32 R82, -RZ, R121.H1_H1 ;  /* 0x30000079ff527230 */ /* 0x000fe20000004100 */
[----:B------:R1:W-:Y:S01]  /*6cf0*/  STS.128 [R181+0x400], R92 ;  /* 0x0004005cb5007388 */ /* 0x0003e20000000c00 */
[C---:B------:R-:W-:Y:S01]  /*6d00*/  FMUL R39, R78.reuse, R39 ;  /* 0x000000274e277220 */ /* 0x040fe20000400000 */
[----:B--2---:R-:W-:Y:S01]  /*6d10*/  F2FP.F16.F32.PACK_AB R116, R33, R32 ;  /* 0x000000202174723e */ /* 0x004fe200000000ff */
[C---:B------:R-:W-:Y:S01]  /*6d20*/  FFMA R34, R81.reuse, R83, R34 ;  /* 0x0000005351227223 */ /* 0x040fe20000000022 */
[--C-:B------:R-:W-:Y:S02]  /*6d30*/  HADD2.F32 R83, -RZ, R122.reuse.H0_H0 ;  /* 0x2000007aff537230 */ /* 0x100fe40000004100 */
        /* <DEDUP_REMOVED lines=26> */
[----:B---3--:R-:W-:Y:S01]  /*6ee0*/  F2FP.F16.F32.PACK_AB R124, R41, R40 ;  /* 0x00000028297c723e */ /* 0x008fe200000000ff */
        /* <DEDUP_REMOVED lines=9> */
[C---:B------:R-:W-:Y:S01]  /*6f80*/  FFMA R45, R81.reuse, R84, R45 ;  /* 0x00000054512d7223 */ /* 0x040fe2000000002d */
[C---:B------:R-:W-:Y:S01]  /*6f90*/  FMUL R46, R78.reuse, R50 ;  /* 0x000000324e2e7220 */ /* 0x040fe20000400000 */
[----:B------:R-:W-:Y:S02]  /*6fa0*/  HADD2.F32 R82, -RZ, R131.H1_H1 ;  /* 0x30000083ff527230 */ /* 0x000fe40000004100 */
[C---:B------:R-:W-:Y:S01]  /*6fb0*/  FMUL R51, R78.reuse, R51 ;  /* 0x000000334e337220 */ /* 0x040fe20000400000 */
[C---:B------:R-:W-:Y:S01]  /*6fc0*/  FMUL R48, R78.reuse, R52 ;  /* 0x000000344e307220 */ /* 0x040fe20000400000 */
[C---:B------:R-:W-:Y:S01]  /*6fd0*/  FFMA R46, R81.reuse, R83, R46 ;  /* 0x00000053512e7223 */ /* 0x040fe2000000002e */
[--C-:B------:R-:W-:Y:S02]  /*6fe0*/  HADD2.F32 R83, -RZ, R136.reuse.H0_H0 ;  /* 0x20000088ff537230 */ /* 0x100fe40000004100 */
[C---:B------:R-:W-:Y:S01]  /*6ff0*/  FFMA R51, R81.reuse, R82, R51 ;  /* 0x0000005251337223 */ /* 0x040fe20000000033 */
[----:B------:R-:W-:Y:S02]  /*7000*/  HADD2.F32 R84, -RZ, R136.H1_H1 ;  /* 0x30000088ff547230 */ /* 0x000fe40000004100 */
[C---:B------:R-:W-:Y:S01]  /*7010*/  FMUL R49, R78.reuse, R53 ;  /* 0x000000354e317220 */ /* 0x040fe20000400000 */
[--C-:B------:R-:W-:Y:S02]  /*7020*/  HADD2.F32 R85, -RZ, R137.reuse.H0_H0 ;  /* 0x20000089ff557230 */ /* 0x100fe40000004100 */
[C---:B------:R-:W-:Y:S01]  /*7030*/  FMUL R50, R78.reuse, R54 ;  /* 0x000000364e327220 */ /* 0x040fe20000400000 */
[----:B------:R-:W-:Y:S02]  /*7040*/  HADD2.F32 R82, -RZ, R137.H1_H1 ;  /* 0x30000089ff527230 */ /* 0x000fe40000004100 */
[C---:B------:R-:W-:Y:S01]  /*7050*/  FMUL R55, R78.reuse, R55 ;  /* 0x000000374e377220 */ /* 0x040fe20000400000 */
[C---:B------:R-:W-:Y:S01]  /*7060*/  FFMA R48, R81.reuse, R83, R48 ;  /* 0x0000005351307223 */ /* 0x040fe20000000030 */
[C---:B------:R-:W-:Y:S01]  /*7070*/  FFMA R49, R81.reuse, R84, R49 ;  /* 0x0000005451317223 */ /* 0x040fe20000000031 */
[C---:B------:R-:W-:Y:S01]  /*7080*/  FFMA R50, R81.reuse, R85, R50 ;  /* 0x0000005551327223 */ /* 0x040fe20000000032 */
[C---:B------:R-:W-:Y:S01]  /*7090*/  FFMA R55, R81.reuse, R82, R55 ;  /* 0x0000005251377223 */ /* 0x040fe20000000037 */
[--C-:B------:R-:W-:Y:S02]  /*70a0*/  HADD2.F32 R83, -RZ, R138.reuse.H0_H0 ;  /* 0x2000008aff537230 */ /* 0x100fe40000004100 */
[C---:B------:R-:W-:Y:S01]  /*70b0*/  FMUL R52, R78.reuse, R56 ;  /* 0x000000384e347220 */ /* 0x040fe20000400000 */
        /* <DEDUP_REMOVED lines=9> */
[----:B------:R-:W-:Y:S01]  /*7150*/  FFMA R59, R81, R84, R59 ;  /* 0x00000054513b7223 */ /* 0x000fe2000000003b */
[--C-:B------:R-:W-:Y:S02]  /*7160*/  HADD2.F32 R82, -RZ, R144.reuse.H0_H0 ;  /* 0x20000090ff527230 */ /* 0x100fe40000004100 */
[C---:B------:R-:W-:Y:S01]  /*7170*/  FMUL R56, R78.reuse, R60 ;  /* 0x0000003c4e387220 */ /* 0x040fe20000400000 */
[----:B------:R-:W-:Y:S02]  /*7180*/  HADD2.F32 R84, -RZ, R144.H1_H1 ;  /* 0x30000090ff547230 */ /* 0x000fe40000004100 */
[C---:B------:R-:W-:Y:S01]  /*7190*/  FMUL R57, R78.reuse, R61 ;  /* 0x0000003d4e397220 */ /* 0x040fe20000400000 */
[--C-:B------:R-:W-:Y:S02]  /*71a0*/  HADD2.F32 R83, -RZ, R145.reuse.H0_H0 ;  /* 0x20000091ff537230 */ /* 0x100fe40000004100 */
[C---:B------:R-:W-:Y:S01]  /*71b0*/  FMUL R58, R78.reuse, R62 ;  /* 0x0000003e4e3a7220 */ /* 0x040fe20000400000 */
[----:B------:R-:W-:Y:S01]  /*71c0*/  F2FP.F16.F32.PACK_AB R126, R45, R44 ;  /* 0x0000002c2d7e723e */ /* 0x000fe200000000ff */
[----:B------:R-:W-:Y:S01]  /*71d0*/  FFMA R56, R81, R82, R56 ;  /* 0x0000005251387223 */ /* 0x000fe20000000038 */
[----:B------:R-:W-:Y:S01]  /*71e0*/  F2FP.F16.F32.PACK_AB R127, R51, R46 ;  /* 0x0000002e337f723e */ /* 0x000fe200000000ff */
[C---:B------:R-:W-:Y:S01]  /*71f0*/  FFMA R57, R81.reuse, R84, R57 ;  /* 0x0000005451397223 */ /* 0x040fe20000000039 */
[C---:B------:R-:W-:Y:S01]  /*7200*/  FFMA R58, R81.reuse, R83, R58 ;  /* 0x00000053513a7223 */ /* 0x040fe2000000003a */
[----:B------:R-:W-:Y:S02]  /*7210*/  HADD2.F32 R82, -RZ, R145.H1_H1 ;  /* 0x30000091ff527230 */ /* 0x000fe40000004100 */
[C---:B------:R-:W-:Y:S01]  /*7220*/  FMUL R63, R78.reuse, R63 ;  /* 0x0000003f4e3f7220 */ /* 0x040fe20000400000 */
[----:B------:R1:W-:Y:S01]  /*7230*/  STS.128 [R183+0x400], R124 ;  /* 0x0004007cb7007388 */ /* 0x0003e20000000c00 */
[--C-:B------:R-:W-:Y:S02]  /*7240*/  HADD2.F32 R83, -RZ, R146.reuse.H0_H0 ;  /* 0x20000092ff537230 */ /* 0x100fe40000004100 */
[C---:B------:R-:W-:Y:S01]  /*7250*/  FMUL R60, R78.reuse, R64 ;  /* 0x000000404e3c7220 */ /* 0x040fe20000400000 */
[----:B------:R-:W-:Y:S02]  /*7260*/  HADD2.F32 R84, -RZ, R146.H1_H1 ;  /* 0x30000092ff547230 */ /* 0x000fe40000004100 */
[C---:B------:R-:W-:Y:S01]  /*7270*/  FMUL R61, R78.reuse, R65 ;  /* 0x000000414e3d7220 */ /* 0x040fe20000400000 */
[--C-:B------:R-:W-:Y:S02]  /*7280*/  HADD2.F32 R85, -RZ, R147.reuse.H0_H0 ;  /* 0x20000093ff557230 */ /* 0x100fe40000004100 */
[C---:B------:R-:W-:Y:S01]  /*7290*/  FMUL R62, R78.reuse, R66 ;  /* 0x000000424e3e7220 */ /* 0x040fe20000400000 */
[----:B------:R-:W-:Y:S02]  /*72a0*/  HADD2.F32 R86, -RZ, R147.H1_H1 ;  /* 0x30000093ff567230 */ /* 0x000fe40000004100 */
[----:B------:R-:W-:Y:S01]  /*72b0*/  FFMA R63, R81, R82, R63 ;  /* 0x00000052513f7223 */ /* 0x000fe2000000003f */
[----:B------:R-:W-:Y:S01]  /*72c0*/  FMUL R67, R78, R67 ;  /* 0x000000434e437220 */ /* 0x000fe20000400000 */
[----:B------:R-:W-:Y:S01]  /*72d0*/  F2FP.F16.F32.PACK_AB R132, R49, R48 ;  /* 0x000000303184723e */ /* 0x000fe200000000ff */
[----:B------:R-:W-:Y:S01]  /*72e0*/  FFMA R60, R81, R83, R60 ;  /* 0x00000053513c7223 */ /* 0x000fe2000000003c */
[----:B------:R-:W-:Y:S01]  /*72f0*/  F2FP.F16.F32.PACK_AB R133, R55, R50 ;  /* 0x000000323785723e */ /* 0x000fe200000000ff */
[----:B------:R-:W-:Y:S01]  /*7300*/  FFMA R61, R81, R84, R61 ;  /* 0x00000054513d7223 */ /* 0x000fe2000000003d */
[----:B------:R-:W-:Y:S01]  /*7310*/  F2FP.F16.F32.PACK_AB R134, R53, R52 ;  /* 0x000000343586723e */ /* 0x000fe200000000ff */
[----:B------:R-:W-:Y:S01]  /*7320*/  FFMA R62, R81, R85, R62 ;  /* 0x00000055513e7223 */ /* 0x000fe2000000003e */
[----:B------:R-:W-:Y:S01]  /*7330*/  F2FP.F16.F32.PACK_AB R135, R59, R54 ;  /* 0x000000363b87723e */ /* 0x000fe200000000ff */
[----:B------:R-:W-:Y:S01]  /*7340*/  FFMA R67, R81, R86, R67 ;  /* 0x0000005651437223 */ /* 0x000fe20000000043 */
[----:B------:R-:W-:Y:S02]  /*7350*/  F2FP.F16.F32.PACK_AB R140, R57, R56 ;  /* 0x00000038398c723e */ /* 0x000fe400000000ff */
[----:B------:R-:W-:Y:S01]  /*7360*/  F2FP.F16.F32.PACK_AB R141, R63, R58 ;  /* 0x0000003a3f8d723e */ /* 0x000fe200000000ff */
[----:B------:R1:W-:Y:S01]  /*7370*/  STS.128 [R174+0x400], R132 ;  /* 0x00040084ae007388 */ /* 0x0003e20000000c00 */
[----:B------:R-:W-:Y:S02]  /*7380*/  F2FP.F16.F32.PACK_AB R142, R61, R60 ;  /* 0x0000003c3d8e723e */ /* 0x000fe400000000ff */
[----:B------:R-:W-:Y:S05]  /*7390*/  F2FP.F16.F32.PACK_AB R143, R67, R62 ;  /* 0x0000003e438f723e */ /* 0x000fea00000000ff */
[----:B------:R1:W-:Y:S01]  /*73a0*/  STS.128 [R182+0x400], R140 ;  /* 0x0004008cb6007388 */ /* 0x0003e20000000c00 */
[----:B------:R-:W-:Y:S01]  /*73b0*/  @!PT LDS RZ, [RZ] ;  /* 0x00000000fffff984 */ /* 0x000fe20000000800 */
[----:B------:R-:W-:Y:S01]  /*73c0*/  @!PT LDS RZ, [RZ] ;  /* 0x00000000fffff984 */ /* 0x000fe20000000800 */
[----:B------:R-:W-:Y:S01]  /*73d0*/  @!PT LDS RZ, [RZ] ;  /* 0x00000000fffff984 */ /* 0x000fe20000000800 */
[----:B------:R-:W-:Y:S01]  /*73e0*/  @!PT LDS RZ, [RZ] ;  /* 0x00000000fffff984 */ /* 0x000fe20000000800 */
[----:B------:R2:W-:Y:S07]  /*73f0*/  MEMBAR.ALL.CTA ;  /* 0x0000000000007992 */ /* 0x0005ee0000008000 */
[----:B--2---:R-:W2:Y:S02]  /*7400*/  FENCE.VIEW.ASYNC.S ;  /* 0x00000000000073c6 */ /* 0x004ea40000000000 */
[----:B--2---:R-:W-:Y:S06]  /*7410*/  BAR.SYNC.DEFER_BLOCKING 0x1, 0x80 ;  /* 0x0042000000007b1d */ /* 0x004fec0000010000 */
[----:B------:R-:W-:Y:S05]  /*7420*/  @P0 BRA `(.L_x_116) ;  /* 0x0000000000280947 */ /* 0x000fea0003800000 */
[----:B------:R-:W-:Y:S02]  /*7430*/  UIADD3 UR4, UPT, UPT, UR48, 0x400, URZ ;  /* 0x0000040030047890 */ /* 0x000fe4000fffe0ff */
[----:B------:R-:W-:Y:S01]  /*7440*/  UIADD3 UR6, UP0, UPT, UR52, 0x680, URZ ;  /* 0x0000068034067890 */ /* 0x000fe2000ff1e0ff */
[----:B------:R-:W-:Y:S03]  /*7450*/  UMOV UR43, UR36 ;  /* 0x00000024002b7c82 */ /* 0x000fe60008000000 */
[----:B------:R-:W-:Y:S01]  /*7460*/  MOV R163, UR4 ;  /* 0x0000000400a37c02 */ /* 0x000fe20008000f00 */
[----:B------:R-:W-:Y:S03]  /*7470*/  UIADD3.X UR7, UPT, UPT, URZ, UR53, URZ, UP0, !UPT ;  /* 0x00000035ff077290 */ /* 0x000fe600087fe4ff */
[----:B------:R-:W-:Y:S11]  /*7480*/  R2UR UR40, R163 ;  /* 0x00000000a32872ca */ /* 0x000ff600000e0000 */
[----:B------:R-:W-:Y:S02]  /*7490*/  @!UPT UIADD3 URZ, UPT, UPT, URZ, URZ, URZ ;  /* 0x000000fffffff290 */ /* 0x000fe4000fffe0ff */
[----:B------:R2:W-:Y:S01]  /*74a0*/  UTMASTG.3D [UR40], [UR6] ;  /* 0x00000028060073b5 */ /* 0x0005e20008010000 */
[----:B------:R0:W-:Y:S01]  /*74b0*/  UTMACMDFLUSH ;  /* 0x00000000000079b7 */ /* 0x0001e20000000000 */
[----:B--2---:R-:W-:Y:S04]  /*74c0*/  DEPBAR.LE SB0, 0x1 ;  /* 0x000080400000791a */ /* 0x004fe80000000000 */
.L_x_116:
[----:B------:R-:W-:Y:S05]  /*74d0*/  BSYNC.RECONVERGENT B0 ;  /* 0x0000000000007941 */ /* 0x000fea0003800200 */
.L_x_115:
[----:B------:R-:W-:Y:S01]  /*74e0*/  BAR.SYNC.DEFER_BLOCKING 0x1, 0x80 ;  /* 0x0042000000007b1d */ /* 0x000fe20000010000 */
[----:B------:R-:W-:Y:S01]  /*74f0*/  ISETP.NE.AND P1, PT, R176, RZ, PT ;  /* 0x000000ffb000720c */ /* 0x000fe20003f25270 */
[----:B------:R-:W-:Y:S01]  /*7500*/  UISETP.NE.AND UP0, UPT, UR49, URZ, UPT ;  /* 0x000000ff3100728c */ /* 0x000fe2000bf05270 */
[----:B------:R-:W-:Y:S11]  /*7510*/  LEA R3, R87, UR48, 0x3 ;  /* 0x0000003057037c11 */ /* 0x000ff6000f8e18ff */
[----:B------:R-:W-:Y:S01]  /*7520*/  @P1 SHF.L.U32 R2, R167, 0x1f, RZ ;  /* 0x0000001fa7021819 */ /* 0x000fe200000006ff */
[----:B------:R-:W-:Y:S06]  /*7530*/  BRA.U !UP0, `(.L_x_117) ;  /* 0x0000000108247547 */ /* 0x000fec000b800000 */
[----:B------:R-:W-:Y:S01]  /*7540*/  IMAD.U32 R5, RZ, RZ, UR51 ;  /* 0x00000033ff057e24 */ /* 0x000fe2000f8e00ff */
[----:B------:R-:W-:Y:S01]  /*7550*/  MOV R0, UR37 ;  /* 0x0000002500007c02 */ /* 0x000fe20008000f00 */
[----:B------:R-:W-:Y:S03]  /*7560*/  UIADD3 UR51, UPT, UPT, UR51, 0x1, URZ ;  /* 0x0000000133337890 */ /* 0x000fe6000fffe0ff */
[----:B------:R-:W-:Y:S01]  /*7570*/  @P1 LEA R5, R5, UR48, 0x3 ;  /* 0x0000003005051c11 */ /* 0x000fe2000f8e18ff */
[----:B------:R-:W-:Y:S04]  /*7580*/  UISETP.NE.AND UP0, UPT, UR51, 0x4, UPT ;  /* 0x000000043300788c */ /* 0x000fe8000bf05270 */
[----:B------:R-:W-:Y:S01]  /*7590*/  @P1 VIADD R5, R5, 0x70 ;  /* 0x0000007005051836 */ /* 0x000fe20000000000 */
[----:B------:R-:W-:Y:S04]  /*75a0*/  USEL UR51, UR51, URZ, UP0 ;  /* 0x000000ff33337287 */ /* 0x000fe80008000000 */
[----:B------:R-:W-:Y:S04]  /*75b0*/  @P1 PRMT R0, R0, 0x654, R5 ;  /* 0x0000065400001816 */ /* 0x000fe80000000005 */
[----:B------:R2:W-:Y:S04]  /*75c0*/  @P1 SYNCS.ARRIVE.TRANS64.RED.A1T0 RZ, [R0+URZ], RZ ;  /* 0x000000ff00ff19a7 */ /* 0x0005e800081004ff */
.L_x_117:
[----:B------:R-:W3:Y:S01]  /*75d0*/  @P1 SYNCS.PHASECHK.TRANS64.TRYWAIT P0, [R3+URZ+0x50], R2 ;  /* 0x00005002030015a7 */ /* 0x000ee200080011ff */
[----:B------:R-:W-:Y:S01]  /*75e0*/  BSSY B1, `(.L_x_118) ;  /* 0x000001f000017945 */ /* 0x000fe20003800000 */
[----:B---3--:R-:W-:Y:S03]  /*75f0*/  @P1 SEL R101, RZ, 0x1, !P0 ;  /* 0x00000001ff651807 */ /* 0x008fe60004000000 */
[----:B------:R-:W-:Y:S05]  /*7600*/  @!P1 BRA `(.L_x_119) ;  /* 0x0000000000709947 */ /* 0x000fea0003800000 */
[----:B------:R-:W-:Y:S01]  /*7610*/  ISETP.NE.AND P1, PT, R103, RZ, PT ;  /* 0x000000ff6700720c */ /* 0x000fe20003f25270 */
[----:B------:R-:W-:Y:S01]  /*7620*/  BSSY B0, `(.L_x_120) ;  /* 0x000000b000007945 */ /* 0x000fe20003800000 */
[----:B------:R-:W-:Y:S11]  /*7630*/  ISETP.NE.AND P0, PT, R101, RZ, PT ;  /* 0x000000ff6500720c */ /* 0x000ff60003f05270 */
[----:B------:R-:W-:Y:S05]  /*7640*/  @P1 IMAD R4, R87, 0x4000, R178 ;  /* 0x0000400057041824 */ /* 0x000fea00078e02b2 */
[----:B------:R-:W-:Y:S04]  /*7650*/  @P1 IADD3 R9, PT, PT, R4, UR48, RZ ;  /* 0x0000003004091c10 */ /* 0x000fe8000fffe0ff */
[----:B------:R-:W-:Y:S01]  /*7660*/  @P1 IADD3 R7, PT, PT, R102, R9, RZ ;  /* 0x0000000966071210 */ /* 0x000fe20007ffe0ff */
[--C-:B------:R-:W-:Y:S02]  /*7670*/  @P1 IMAD.IADD R5, R100, 0x1, R9.reuse ;  /* 0x0000000164051824 */ /* 0x100fe400078e0209 */
[----:B------:R-:W-:Y:S01]  /*7680*/  @P1 IMAD.IADD R2, R108, 0x1, R9 ;  /* 0x000000016c021824 */ /* 0x000fe200078e0209 */
[----:B------:R-:W-:Y:S06]  /*7690*/  @P0 BRA `(.L_x_121) ;  /* 0x00000000000c0947 */ /* 0x000fec0003800000 */
[----:B--2---:R-:W-:Y:S04]  /*76a0*/  SHF.L.U32 R0, R167, 0x1f, RZ ;  /* 0x0000001fa7007819 */ /* 0x004fe800000006ff */
[----:B------:R-:W2:Y:S02]  /*76b0*/  SYNCS.PHASECHK.TRANS64.TRYWAIT P0, [R3+URZ+0x50], R0 ;  /* 0x00005000030075a7 */ /* 0x000ea400080011ff */
[----:B--2---:R-:W-:Y:S05]  /*76c0*/  @!P0 BRA `(.L_x_122) ;  /* 0x0000004800708947 */ /* 0x004fea0003800000 */
.L_x_121:
[----:B------:R-:W-:Y:S05]  /*76d0*/  BSYNC B0 ;  /* 0x0000000000007941 */ /* 0x000fea0003800000 */
.L_x_120:
[----:B------:R-:W-:Y:S01]  /*76e0*/  ISETP.NE.AND P0, PT, R103, RZ, PT ;  /* 0x000000ff6700720c */ /* 0x000fe20003f05270 */
[----:B------:R-:W-:Y:S11]  /*76f0*/  VIADD R87, R87, 0x1 ;  /* 0x0000000157577836 */ /* 0x000ff60000000000 */
[----:B------:R-:W-:Y:S01]  /*7700*/  @!UPT UIADD3 URZ, UPT, UPT, URZ, URZ, URZ ;  /* 0x000000fffffff290 */ /* 0x000fe2000fffe0ff */
[----:B------:R3:W4:Y:S01]  /*7710*/  @P0 LDS.128 R88, [R4+UR48+0x400] ;  /* 0x0004003004580984 */ /* 0x0007220008000c00 */
[--C-:B--2---:R-:W-:Y:S01]  /*7720*/  @P0 IMAD.IADD R3, R102, 0x1, R5.reuse ;  /* 0x0000000166030824 */ /* 0x104fe200078e0205 */
[C---:B------:R-:W-:Y:S01]  /*7730*/  @P0 IADD3 R0, PT, PT, R108.reuse, R7, RZ ;  /* 0x000000076c000210 */ /* 0x040fe20007ffe0ff */
[C---:B------:R-:W-:Y:S01]  /*7740*/  @P0 IMAD.IADD R6, R108.reuse, 0x1, R5 ;  /* 0x000000016c060824 */ /* 0x040fe200078e0205 */
[----:B------:R3:W2:Y:S02]  /*7750*/  @P0 LDS.128 R96, [R2+0x400] ;  /* 0x0004000002600984 */ /* 0x0006a40000000c00 */
[----:B------:R-:W-:Y:S02]  /*7760*/  @P0 IADD3 R8, PT, PT, R108, R3, RZ ;  /* 0x000000036c080210 */ /* 0x000fe40007ffe0ff */
[----:B------:R3:W1:Y:S04]  /*7770*/  @P0 LDS.128 R104, [R7+0x400] ;  /* 0x0004000007680984 */ /* 0x0006680000000c00 */
[----:B------:R3:W1:Y:S04]  /*7780*/  @P0 LDS.128 R112, [R0+0x400] ;  /* 0x0004000000700984 */ /* 0x0006680000000c00 */
[----:B------:R3:W1:Y:S04]  /*7790*/  @P0 LDS.128 R120, [R5+0x400] ;  /* 0x0004000005780984 */ /* 0x0006680000000c00 */
[----:B------:R3:W1:Y:S04]  /*77a0*/  @P0 LDS.128 R128, [R6+0x400] ;  /* 0x0004000006800984 */ /* 0x0006680000000c00 */
[----:B------:R3:W1:Y:S04]  /*77b0*/  @P0 LDS.128 R136, [R3+0x400] ;  /* 0x0004000003880984 */ /* 0x0006680000000c00 */
[----:B------:R3:W1:Y:S02]  /*77c0*/  @P0 LDS.128 R144, [R8+0x400] ;  /* 0x0004000008900984 */ /* 0x0006640000000c00 */
.L_x_119:
[----:B------:R-:W-:Y:S05]  /*77d0*/  BSYNC B1 ;  /* 0x0000000000017941 */ /* 0x000fea0003800000 */
.L_x_118:
[----:B---3--:R-:W-:Y:S05]  /*77e0*/  VIADD R3, R80, 0x40 ;  /* 0x0000004050037836 */ /* 0x008fea0000000000 */
[----:B------:R-:W-:Y:S04]  /*77f0*/  SHF.R.U32.HI R3, RZ, 0x15, R3 ;  /* 0x00000015ff037819 */ /* 0x000fe80000011603 */
[----:B------:R-:W-:Y:S11]  /*7800*/  LOP3.LUT P0, RZ, R3, 0x3, R162, 0x48, !PT ;  /* 0x0000000303ff7812 */ /* 0x000ff600078048a2 */
[----:B------:R-:W-:Y:S02]  /*7810*/  @!UPT UIADD3 URZ, UPT, UPT, URZ, URZ, URZ ;  /* 0x000000fffffff290 */ /* 0x000fe4000fffe0ff */
[----:B------:R-:W-:Y:S05]  /*7820*/  @!P0 BRA `(.L_x_123) ;  /* 0x0000000000408947 */ /* 0x000fea0003800000 */
[----:B------:R-:W3:Y:S01]  /*7830*/  LDCU.64 UR8, c[0x4][0x70] ;  /* 0x01000e00ff0877ac */ /* 0x000ee20008000a00 */
[----:B------:R-:W-:Y:S01]  /*7840*/  MOV R3, 0x0 ;  /* 0x0000000000037802 */ /* 0x000fe20000000f00 */
[----:B------:R-:W-:Y:S02]  /*7850*/  HFMA2 R12, -RZ, RZ, 0, 5.9604644775390625e-08 ;  /* 0x00000001ff0c7431 */ /* 0x000fe400000001ff */
[----:B------:R-:W-:Y:S02]  /*7860*/  IMAD.MOV.U32 R8, RZ, RZ, 0x192 ;  /* 0x00000192ff087424 */ /* 0x000fe400078e00ff */
[----:B------:R-:W-:Y:S01]  /*7870*/  IMAD.MOV.U32 R13, RZ, RZ, RZ ;  /* 0x000000ffff0d7224 */ /* 0x000fe200078e00ff */
[----:B------:R-:W5:Y:S01]  /*7880*/  LDCU.64 UR6, c[0x4][0x78] ;  /* 0x01000f00ff0677ac */ /* 0x000f620008000a00 */
[----:B------:R-:W1:Y:S01]  /*7890*/  LDC.64 R2, c[0x4][R3] ;  /* 0x0100000003027b82 */ /* 0x000e620000000a00 */
[----:B------:R-:W2:Y:S01]  /*78a0*/  LDCU.64 UR4, c[0x4][0x10] ;  /* 0x01000200ff0477ac */ /* 0x000ea20008000a00 */
[----:B---3--:R-:W-:Y:S01]  /*78b0*/  MOV R5, UR9 ;  /* 0x0000000900057c02 */ /* 0x008fe20008000f00 */
[----:B------:R-:W-:Y:S01]  /*78c0*/  IMAD.U32 R4, RZ, RZ, UR8 ;  /* 0x00000008ff047e24 */ /* 0x000fe2000f8e00ff */
[----:B-----5:R-:W-:Y:S01]  /*78d0*/  MOV R7, UR7 ;  /* 0x0000000700077c02 */ /* 0x020fe20008000f00 */
[----:B------:R-:W-:Y:S01]  /*78e0*/  IMAD.U32 R6, RZ, RZ, UR6 ;  /* 0x00000006ff067e24 */ /* 0x000fe2000f8e00ff */
[----:B--2---:R-:W-:Y:S01]  /*78f0*/  MOV R11, UR5 ;  /* 0x00000005000b7c02 */ /* 0x004fe20008000f00 */
[----:B------:R-:W-:Y:S02]  /*7900*/  IMAD.U32 R10, RZ, RZ, UR4 ;  /* 0x00000004ff0a7e24 */ /* 0x000fe4000f8e00ff */
[----:B------:R-:W-:Y:S07]  /*7910*/  LEPC R20, `(.L_x_123) ;  /* 0x000000001014794e */ /* 0x000fee0000000000 */
[----:B-1--4-:R-:W-:Y:S05]  /*7920*/  CALL.ABS.NOINC R2 ;  /* 0x0000000002007343 */ /* 0x012fea0003c00000 */
.L_x_123:
[----:B------:R-:W-:Y:S05]  /*7930*/  WARPSYNC.ALL ;  /* 0x0000000000007948 */ /* 0x000fea0003800000 */
[----:B------:R-:W-:Y:S01]  /*7940*/  R2UR UR4, R80 ;  /* 0x00000000500472ca */ /* 0x000fe200000e0000 */
[--C-:B----4-:R-:W-:Y:S01]  /*7950*/  HADD2.F32 R82, -RZ, R88.reuse.H0_H0 ;  /* 0x20000058ff527230 */ /* 0x110fe20000004100 */
[----:B------:R-:W-:Y:S01]  /*7960*/  ISETP.NE.AND P6, PT, R176, RZ, PT ;  /* 0x000000ffb000720c */ /* 0x000fe20003fc5270 */
[----:B------:R-:W-:Y:S01]  /*7970*/  HADD2.F32 R83, -RZ, R88.H1_H1 ;  /* 0x30000058ff537230 */ /* 0x000fe20000004100 */
[----:B--2---:R-:W-:Y:S01]  /*7980*/  MOV R0, UR51 ;  /* 0x0000003300007c02 */ /* 0x004fe20008000f00 */
[--C-:B------:R-:W-:Y:S01]  /*7990*/  HADD2.F32 R84, -RZ, R89.reuse.H0_H0 ;  /* 0x20000059ff547230 */ /* 0x100fe20000004100 */
[----:B------:R-:W-:Y:S01]  /*79a0*/  MOV R85, UR37 ;  /* 0x0000002500557c02 */ /* 0x000fe20008000f00 */
[----:B------:R-:W-:Y:S01]  /*79b0*/  HADD2.F32 R86, -RZ, R89.H1_H1 ;  /* 0x30000059ff567230 */ /* 0x000fe20000004100 */
[----:B------:R-:W-:Y:S01]  /*79c0*/  ISETP.NE.AND P0, PT, R170, RZ, PT ;  /* 0x000000ffaa00720c */ /* 0x000fe20003f05270 */
[----:B------:R-:W-:Y:S04]  /*79d0*/  BSSY.RECONVERGENT B0, `(.L_x_124) ;  /* 0x00000fc000007945 */ /* 0x000fe80003800200 */
[----:B------:R-:W2:Y:S02]  /*79e0*/  LDTM.x64 R4, tmem[UR4+0x40] ;  /* 0x00004004000479ee */ /* 0x000ea40008340000 */
[----:B------:R-:W-:Y:S04]  /*79f0*/  @P6 LEA R0, R0, UR48, 0x3 ;  /* 0x0000003000006c11 */ /* 0x000fe8000f8e18ff */
[----:B------:R-:W-:Y:S04]  /*7a00*/  @P6 IADD3 R0, PT, PT, R0, 0x70, RZ ;  /* 0x0000007000006810 */ /* 0x000fe80007ffe0ff */
[----:B------:R-:W-:Y:S01]  /*7a10*/  @P6 PRMT R85, R85, 0x654, R0 ;  /* 0x0000065455556816 */ /* 0x000fe20000000000 */
[C---:B--2---:R-:W-:Y:S01]  /*7a20*/  FMUL R0, R78.reuse, R4 ;  /* 0x000000044e007220 */ /* 0x044fe20000400000 */
[C---:B------:R-:W-:Y:S01]  /*7a30*/  FMUL R2, R78.reuse, R5 ;  /* 0x000000054e027220 */ /* 0x040fe20000400000 */
[C---:B------:R-:W-:Y:S01]  /*7a40*/  FMUL R3, R78.reuse, R6 ;  /* 0x000000064e037220 */ /* 0x040fe20000400000 */
[C---:B------:R-:W-:Y:S01]  /*7a50*/  FMUL R7, R78.reuse, R7 ;  /* 0x000000074e077220 */ /* 0x040fe20000400000 */
[C---:B------:R-:W-:Y:S01]  /*7a60*/  FFMA R0, R81.reuse, R82, R0 ;  /* 0x0000005251007223 */ /* 0x040fe20000000000 */
[C---:B------:R-:W-:Y:S01]  /*7a70*/  FFMA R2, R81.reuse, R83, R2 ;  /* 0x0000005351027223 */ /* 0x040fe20000000002 */
[--C-:B------:R-:W-:Y:S02]  /*7a80*/  HADD2.F32 R83, -RZ, R90.reuse.H0_H0 ;  /* 0x2000005aff537230 */ /* 0x100fe40000004100 */
[C---:B------:R-:W-:Y:S01]  /*7a90*/  FFMA R3, R81.reuse, R84, R3 ;  /* 0x0000005451037223 */ /* 0x040fe20000000003 */
[----:B------:R-:W-:Y:S01]  /*7aa0*/  FFMA R7, R81, R86, R7 ;  /* 0x0000005651077223 */ /* 0x000fe20000000007 */
[----:B------:R-:W-:Y:S01]  /*7ab0*/  FMUL R4, R78, R8 ;  /* 0x000000084e047220 */ /* 0x000fe20000400000 */
[----:B-1----:R-:W-:Y:S01]  /*7ac0*/  F2FP.F16.F32.PACK_AB R92, R2, R0 ;  /* 0x00000000025c723e */ /* 0x002fe200000000ff */
[----:B------:R-:W-:Y:S02]  /*7ad0*/  HADD2.F32 R82, -RZ, R90.H1_H1 ;  /* 0x3000005aff527230 */ /* 0x000fe40000004100 */
[C---:B------:R-:W-:Y:S01]  /*7ae0*/  FMUL R5, R78.reuse, R9 ;  /* 0x000000094e057220 */ /* 0x040fe20000400000 */
[----:B------:R-:W-:Y:S01]  /*7af0*/  F2FP.F16.F32.PACK_AB R93, R7, R3 ;  /* 0x00000003075d723e */ /* 0x000fe200000000ff */
        /* <DEDUP_REMOVED lines=19> */
[----:B------:R1:W-:Y:S01]  /*7c30*/  STS.128 [R178+UR48+0x4400], R92 ;  /* 0x0044005cb2007988 */ /* 0x0003e20008000c30 */
        /* <DEDUP_REMOVED lines=8> */
[C---:B------:R-:W-:Y:S01]  /*7cc0*/  FMUL R14, R78.reuse, R18 ;  /* 0x000000124e0e7220 */ /* 0x040fe20000400000 */
[----:B------:R-:W-:Y:S01]  /*7cd0*/  F2FP.F16.F32.PACK_AB R117, R15, R10 ;  /* 0x0000000a0f75723e */ /* 0x000fe200000000ff */
[C---:B------:R-:W-:Y:S01]  /*7ce0*/  FFMA R12, R81.reuse, R3, R12 ;  /* 0x00000003510c7223 */ /* 0x040fe2000000000c */
[--C-:B------:R-:W-:Y:S02]  /*7cf0*/  HADD2.F32 R3, -RZ, R99.reuse.H0_H0 ;  /* 0x20000063ff037230 */ /* 0x100fe40000004100 */
[C---:B------:R-:W-:Y:S01]  /*7d00*/  FFMA R13, R81.reuse, R0, R13 ;  /* 0x00000000510d7223 */ /* 0x040fe2000000000d */
[----:B------:R-:W-:Y:S02]  /*7d10*/  HADD2.F32 R2, -RZ, R99.H1_H1 ;  /* 0x30000063ff027230 */ /* 0x000fe40000004100 */
[C---:B------:R-:W-:Y:S01]  /*7d20*/  FMUL R19, R78.reuse, R19 ;  /* 0x000000134e137220 */ /* 0x040fe20000400000 */
[--C-:B------:R-:W-:Y:S02]  /*7d30*/  HADD2.F32 R83, -RZ, R104.reuse.H0_H0 ;  /* 0x20000068ff537230 */ /* 0x100fe40000004100 */
[----:B------:R-:W-:Y:S01]  /*7d40*/  FFMA R14, R81, R3, R14 ;  /* 0x00000003510e7223 */ /* 0x000fe2000000000e */
[----:B------:R-:W-:Y:S01]  /*7d50*/  F2FP.F16.F32.PACK_AB R118, R13, R12 ;  /* 0x0000000c0d76723e */ /* 0x000fe200000000ff */
        /* <DEDUP_REMOVED lines=38> */
[C---:B------:R-:W-:Y:S01]  /*7fc0*/  FMUL R31, R78.reuse, R31 ;  /* 0x0000001f4e1f7220 */ /* 0x040fe20000400000 */
[----:B------:R3:W-:Y:S01]  /*7fd0*/  STS.128 [R177+0x4400], R124 ;  /* 0x0044007cb1007388 */ /* 0x0007e20000000c00 */
[--C-:B------:R-:W-:Y:S02]  /*7fe0*/  HADD2.F32 R3, -RZ, R114.reuse.H0_H0 ;  /* 0x20000072ff037230 */ /* 0x100fe40000004100 */
[----:B------:R-:W-:Y:S01]  /*7ff0*/  FFMA R26, R81, R0, R26 ;  /* 0x00000000511a7223 */ /* 0x000fe2000000001a */
[----:B------:R-:W-:Y:S01]  /*8000*/  HADD2.F32 R0, -RZ, R113.H1_H1 ;  /* 0x30000071ff007230 */ /* 0x000fe20000004100 */
[----:B------:R-:W-:Y:S01]  /*8010*/  F2FP.F16.F32.PACK_AB R132, R25, R24 ;  /* 0x000000181984723e */ /* 0x000fe200000000ff */
[C---:B------:R-:W-:Y:S01]  /*8020*/  FMUL R28, R78.reuse, R32 ;  /* 0x000000204e1c7220 */ /* 0x040fe20000400000 */
[----:B------:R-:W-:Y:S02]  /*8030*/  HADD2.F32 R2, -RZ, R114.H1_H1 ;  /* 0x30000072ff027230 */ /* 0x000fe40000004100 */
[C---:B------:R-:W-:Y:S01]  /*8040*/  FMUL R29, R78.reuse, R33 ;  /* 0x000000214e1d7220 */ /* 0x040fe20000400000 */
[--C-:B------:R-:W-:Y:S02]  /*8050*/  HADD2.F32 R83, -RZ, R115.reuse.H0_H0 ;  /* 0x20000073ff537230 */ /* 0x100fe40000004100 */
[C---:B------:R-:W-:Y:S01]  /*8060*/  FFMA R31, R81.reuse, R0, R31 ;  /* 0x00000000511f7223 */ /* 0x040fe2000000001f */
[C---:B------:R-:W-:Y:S01]  /*8070*/  FFMA R28, R81.reuse, R3, R28 ;  /* 0x00000003511c7223 */ /* 0x040fe2000000001c */
[----:B------:R-:W-:Y:S01]  /*8080*/  FFMA R29, R81, R2, R29 ;  /* 0x00000002511d7223 */ /* 0x000fe2000000001d */
[C---:B------:R-:W-:Y:S01]  /*8090*/  FMUL R30, R78.reuse, R34 ;  /* 0x000000224e1e7220 */ /* 0x040fe20000400000 */
[----:B------:R-:W-:Y:S01]  /*80a0*/  HADD2.F32 R82, -RZ, R115.H1_H1 ;  /* 0x30000073ff527230 */ /* 0x000fe20000004100 */
[----:B------:R-:W-:Y:S01]  /*80b0*/  F2FP.F16.F32.PACK_AB R133, R31, R26 ;  /* 0x0000001a1f85723e */ /* 0x000fe200000000ff */
        /* <DEDUP_REMOVED lines=16> */
[----:B-1----:R-:W-:Y:S01]  /*81c0*/  F2FP.F16.F32.PACK_AB R92, R33, R32 ;  /* 0x00000020215c723e */ /* 0x002fe200000000ff */
        /* <DEDUP_REMOVED lines=42> */
[--C-:B------:R-:W-:Y:S02]  /*8470*/  HADD2.F32 R3, -RZ, R136.reuse.H0_H0 ;  /* 0x20000088ff037230 */ /* 0x100fe40000004100 */
[C---:B------:R-:W-:Y:S01]  /*8480*/  FFMA R46, R81.reuse, R83, R46 ;  /* 0x00000053512e7223 */ /* 0x040fe2000000002e */
[C---:B------:R-:W-:Y:S01]  /*8490*/  FMUL R48, R78.reuse, R52 ;  /* 0x000000344e307220 */ /* 0x040fe20000400000 */
        /* <DEDUP_REMOVED lines=17> */
[C---:B------:R-:W-:Y:S01]  /*85b0*/  FFMA R52, R81.reuse, R0, R52 ;  /* 0x0000000051347223 */ /* 0x040fe20000000034 */
[C---:B------:R-:W-:Y:S01]  /*85c0*/  FFMA R53, R81.reuse, R2, R53 ;  /* 0x0000000251357223 */ /* 0x040fe20000000035 */
[----:B------:R-:W-:Y:S02]  /*85d0*/  HADD2.F32 R0, -RZ, R139.H1_H1 ;  /* 0x3000008bff007230 */ /* 0x000fe40000004100 */
[----:B------:R-:W-:Y:S01]  /*85e0*/  FFMA R54, R81, R3, R54 ;  /* 0x0000000351367223 */ /* 0x000fe20000000036 */
[C---:B------:R-:W-:Y:S01]  /*85f0*/  FMUL R59, R78.reuse, R59 ;  /* 0x0000003b4e3b7220 */ /* 0x040fe20000400000 */
[--C-:B------:R-:W-:Y:S02]  /*8600*/  HADD2.F32 R3, -RZ, R144.reuse.H0_H0 ;  /* 0x20000090ff037230 */ /* 0x100fe40000004100 */
[C---:B------:R-:W-:Y:S01]  /*8610*/  FMUL R56, R78.reuse, R60 ;  /* 0x0000003c4e387220 */ /* 0x040fe20000400000 */
[----:B------:R-:W-:Y:S02]  /*8620*/  HADD2.F32 R2, -RZ, R144.H1_H1 ;  /* 0x30000090ff027230 */ /* 0x000fe40000004100 */
[C---:B------:R-:W-:Y:S01]  /*8630*/  FMUL R57, R78.reuse, R61 ;  /* 0x0000003d4e397220 */ /* 0x040fe20000400000 */
[--C-:B------:R-:W-:Y:S01]  /*8640*/  HADD2.F32 R83, -RZ, R145.reuse.H0_H0 ;  /* 0x20000091ff537230 */ /* 0x100fe20000004100 */
[----:B------:R-:W-:Y:S01]  /*8650*/  F2FP.F16.F32.PACK_AB R118, R45, R44 ;  /* 0x0000002c2d76723e */ /* 0x000fe200000000ff */
[C---:B------:R-:W-:Y:S01]  /*8660*/  FMUL R58, R78.reuse, R62 ;  /* 0x0000003e4e3a7220 */ /* 0x040fe20000400000 */
[----:B------:R-:W-:Y:S01]  /*8670*/  F2FP.F16.F32.PACK_AB R119, R51, R46 ;  /* 0x0000002e3377723e */ /* 0x000fe200000000ff */
[C---:B------:R-:W-:Y:S01]  /*8680*/  FFMA R59, R81.reuse, R0, R59 ;  /* 0x00000000513b7223 */ /* 0x040fe2000000003b */
[C---:B------:R-:W-:Y:S01]  /*8690*/  FFMA R56, R81.reuse, R3, R56 ;  /* 0x0000000351387223 */ /* 0x040fe20000000038 */
[----:B------:R-:W-:Y:S02]  /*86a0*/  HADD2.F32 R0, -RZ, R145.H1_H1 ;  /* 0x30000091ff007230 */ /* 0x000fe40000004100 */
[C---:B------:R-:W-:Y:S01]  /*86b0*/  FFMA R57, R81.reuse, R2, R57 ;  /* 0x0000000251397223 */ /* 0x040fe20000000039 */
[----:B------:R1:W-:Y:S01]  /*86c0*/  STS.128 [R183+0x4400], R116 ;  /* 0x00440074b7007388 */ /* 0x0003e20000000c00 */
[C---:B------:R-:W-:Y:S01]  /*86d0*/  FMUL R63, R78.reuse, R63 ;  /* 0x0000003f4e3f7220 */ /* 0x040fe20000400000 */
[--C-:B------:R-:W-:Y:S02]  /*86e0*/  HADD2.F32 R3, -RZ, R146.reuse.H0_H0 ;  /* 0x20000092ff037230 */ /* 0x100fe40000004100 */
[C---:B------:R-:W-:Y:S01]  /*86f0*/  FFMA R58, R81.reuse, R83, R58 ;  /* 0x00000053513a7223 */ /* 0x040fe2000000003a */
        /* <DEDUP_REMOVED lines=8> */
[----:B---3--:R-:W-:Y:S01]  /*8780*/  F2FP.F16.F32.PACK_AB R124, R49, R48 ;  /* 0x00000030317c723e */ /* 0x008fe200000000ff */
[----:B------:R-:W-:Y:S01]  /*8790*/  FFMA R60, R81, R3, R60 ;  /* 0x00000003513c7223 */ /* 0x000fe2000000003c */
[----:B------:R-:W-:Y:S01]  /*87a0*/  F2FP.F16.F32.PACK_AB R125, R55, R50 ;  /* 0x00000032377d723e */ /* 0x000fe200000000ff */
[----:B------:R-:W-:Y:S01]  /*87b0*/  FFMA R61, R81, R2, R61 ;  /* 0x00000002513d7223 */ /* 0x000fe2000000003d */
[----:B------:R-:W-:Y:S01]  /*87c0*/  F2FP.F16.F32.PACK_AB R126, R53, R52 ;  /* 0x00000034357e723e */ /* 0x000fe200000000ff */
[----:B------:R-:W-:Y:S01]  /*87d0*/  FFMA R62, R81, R83, R62 ;  /* 0x00000053513e7223 */ /* 0x000fe2000000003e */
[----:B------:R-:W-:Y:S01]  /*87e0*/  F2FP.F16.F32.PACK_AB R127, R59, R54 ;  /* 0x000000363b7f723e */ /* 0x000fe200000000ff */
[----:B------:R-:W-:Y:S01]  /*87f0*/  FFMA R67, R81, R82, R67 ;  /* 0x0000005251437223 */ /* 0x000fe20000000043 */
[----:B----4-:R-:W-:Y:S02]  /*8800*/  F2FP.F16.F32.PACK_AB R132, R57, R56 ;  /* 0x000000383984723e */ /* 0x010fe400000000ff */
[----:B------:R-:W-:Y:S01]  /*8810*/  F2FP.F16.F32.PACK_AB R133, R63, R58 ;  /* 0x0000003a3f85723e */ /* 0x000fe200000000ff */
[----:B------:R1:W-:Y:S01]  /*8820*/  STS.128 [R174+0x4400], R124 ;  /* 0x0044007cae007388 */ /* 0x0003e20000000c00 */
[----:B------:R-:W-:Y:S02]  /*8830*/  F2FP.F16.F32.PACK_AB R134, R61, R60 ;  /* 0x0000003c3d86723e */ /* 0x000fe400000000ff */
[----:B------:R-:W-:Y:S02]  /*8840*/  F2FP.F16.F32.PACK_AB R135, R67, R62 ;  /* 0x0000003e4387723e */ /* 0x000fe400000000ff */
[----:B------:R-:W-:Y:S02]  /*8850*/  LEA R0, R87, UR48, 0x3 ;  /* 0x0000003057007c11 */ /* 0x000fe4000f8e18ff */
[----:B------:R-:W-:Y:S01]  /*8860*/  @P6 SHF.L.U32 R3, R167, 0x1f, RZ ;  /* 0x0000001fa7036819 */ /* 0x000fe200000006ff */
        /* <DEDUP_REMOVED lines=9> */
[----:B------:R-:W-:Y:S02]  /*8900*/  UIADD3 UR8, UP0, UPT, UR52, 0x680, URZ ;  /* 0x0000068034087890 */ /* 0x000fe4000ff1e0ff */
[----:B------:R-:W-:Y:S02]  /*8910*/  UIADD3 UR5, UPT, UPT, UR41, 0x40, URZ ;  /* 0x0000004029057890 */ /* 0x000fe4000fffe0ff */
[----:B------:R-:W-:Y:S02]  /*8920*/  UIADD3 UR4, UPT, UPT, UR48, 0x4400, URZ ;  /* 0x0000440030047890 */ /* 0x000fe4000fffe0ff */
[----:B------:R-:W-:Y:S01]  /*8930*/  UIADD3.X UR9, UPT, UPT, URZ, UR53, URZ, UP0, !UPT ;  /* 0x00000035ff097290 */ /* 0x000fe200087fe4ff */
[----:B------:R-:W-:Y:S01]  /*8940*/  UMOV UR6, UR42 ;  /* 0x0000002a00067c82 */ /* 0x000fe20008000000 */
[----:B------:R-:W-:Y:S07]  /*8950*/  UMOV UR7, UR36 ;  /* 0x0000002400077c82 */ /* 0x000fee0008000000 */
[----:B------:R2:W-:Y:S01]  /*8960*/  UTMASTG.3D [UR4], [UR8] ;  /* 0x00000004080073b5 */ /* 0x0005e20008010000 */
[----:B------:R0:W-:Y:S01]  /*8970*/  UTMACMDFLUSH ;  /* 0x00000000000079b7 */ /* 0x0001e20000000000 */
[----:B--2---:R-:W-:Y:S04]  /*8980*/  DEPBAR.LE SB0, 0x1 ;  /* 0x000080400000791a */ /* 0x004fe80000000000 */
.L_x_125:
[----:B------:R-:W-:Y:S05]  /*8990*/  BSYNC.RECONVERGENT B0 ;  /* 0x0000000000007941 */ /* 0x000fea0003800200 */
.L_x_124:
[----:B------:R-:W-:Y:S01]  /*89a0*/  BAR.SYNC.DEFER_BLOCKING 0x1, 0x80 ;  /* 0x0042000000007b1d */ /* 0x000fe20000010000 */
[----:B------:R-:W-:Y:S04]  /*89b0*/  UIADD3 UR40, UPT, UPT, UR51, 0x1, URZ ;  /* 0x0000000133287890 */ /* 0x000fe8000fffe0ff */
[----:B------:R-:W-:Y:S04]  /*89c0*/  UISETP.NE.AND UP0, UPT, UR40, 0x4, UPT ;  /* 0x000000042800788c */ /* 0x000fe8000bf05270 */
[----:B------:R-:W-:Y:S01]  /*89d0*/  USEL UR40, UR40, URZ, UP0 ;  /* 0x000000ff28287287 */ /* 0x000fe20008000000 */
[----:B------:R2:W-:Y:S01]  /*89e0*/  @P6 SYNCS.ARRIVE.TRANS64.RED.A1T0 RZ, [R85+URZ], RZ ;  /* 0x000000ff55ff69a7 */ /* 0x0005e200081004ff */
[----:B------:R-:W-:Y:S01]  /*89f0*/  BSSY B1, `(.L_x_126) ;  /* 0x0000020000017945 */ /* 0x000fe20003800000 */
[----:B------:R-:W3:Y:S02]  /*8a00*/  @P6 SYNCS.PHASECHK.TRANS64.TRYWAIT P0, [R0+URZ+0x50], R3 ;  /* 0x00005003000065a7 */ /* 0x000ee400080011ff */
[----:B---3--:R-:W-:Y:S01]  /*8a10*/  @P6 SEL R101, RZ, 0x1, !P0 ;  /* 0x00000001ff656807 */ /* 0x008fe20004000000 */
[----:B--2---:R-:W-:Y:S06]  /*8a20*/  @!P6 BRA `(.L_x_127) ;  /* 0x000000000070e947 */ /* 0x004fec0003800000 */
        /* <DEDUP_REMOVED lines=9> */
[----:B------:R-:W-:Y:S04]  /*8ac0*/  SHF.L.U32 R7, R167, 0x1f, RZ ;  /* 0x0000001fa7077819 */ /* 0x000fe800000006ff */
[----:B------:R-:W2:Y:S02]  /*8ad0*/  SYNCS.PHASECHK.TRANS64.TRYWAIT P0, [R0+URZ+0x50], R7 ;  /* 0x00005007000075a7 */ /* 0x000ea400080011ff */
[----:B--2---:R-:W-:Y:S05]  /*8ae0*/  @!P0 BRA `(.L_x_130) ;  /* 0x00000034007c8947 */ /* 0x004fea0003800000 */
.L_x_129:
[----:B------:R-:W-:Y:S05]  /*8af0*/  BSYNC B0 ;  /* 0x0000000000007941 */ /* 0x000fea0003800000 */
.L_x_128:
        /* <DEDUP_REMOVED lines=15> */
.L_x_127:
[----:B------:R-:W-:Y:S05]  /*8bf0*/  BSYNC B1 ;  /* 0x0000000000017941 */ /* 0x000fea0003800000 */
.L_x_126:
        /* <DEDUP_REMOVED lines=21> */
.L_x_131:
[----:B------:R-:W-:Y:S05]  /*8d50*/  WARPSYNC.ALL ;  /* 0x0000000000007948 */ /* 0x000fea0003800000 */
[----:B------:R-:W-:Y:S01]  /*8d60*/  R2UR UR4, R80 ;  /* 0x00000000500472ca */ /* 0x000fe200000e0000 */
[--C-:B----4-:R-:W-:Y:S01]  /*8d70*/  HADD2.F32 R82, -RZ, R88.reuse.H0_H0 ;  /* 0x20000058ff527230 */ /* 0x110fe20000004100 */
[----:B------:R-:W-:Y:S01]  /*8d80*/  ISETP.NE.AND P6, PT, R176, RZ, PT ;  /* 0x000000ffb000720c */ /* 0x000fe20003fc5270 */
[----:B------:R-:W-:Y:S01]  /*8d90*/  HADD2.F32 R83, -RZ, R88.H1_H1 ;  /* 0x30000058ff537230 */ /* 0x000fe20000004100 */
[----:B------:R-:W-:Y:S01]  /*8da0*/  MOV R3, UR40 ;  /* 0x0000002800037c02 */ /* 0x000fe20008000f00 */
[----:B------:R-:W-:Y:S01]  /*8db0*/  BSSY.RECONVERGENT B0, `(.L_x_132) ;  /* 0x0000100000007945 */ /* 0x000fe20003800200 */
[----:B------:R-:W-:Y:S02]  /*8dc0*/  MOV R84, UR37 ;  /* 0x0000002500547c02 */ /* 0x000fe40008000f00 */
[----:B------:R-:W-:Y:S05]  /*8dd0*/  ISETP.NE.AND P0, PT, R170, RZ, PT ;  /* 0x000000ffaa00720c */ /* 0x000fea0003f05270 */
[----:B------:R-:W3:Y:S02]  /*8de0*/  LDTM.x64 R4, tmem[UR4+0x80] ;  /* 0x00008004000479ee */ /* 0x000ee40008340000 */
[----:B------:R-:W-:Y:S04]  /*8df0*/  @P6 LEA R3, R3, UR48, 0x3 ;  /* 0x0000003003036c11 */ /* 0x000fe8000f8e18ff */
[----:B------:R-:W-:Y:S04]  /*8e00*/  @P6 IADD3 R3, PT, PT, R3, 0x70, RZ ;  /* 0x0000007003036810 */ /* 0x000fe80007ffe0ff */
[----:B------:R-:W-:Y:S01]  /*8e10*/  @P6 PRMT R84, R84, 0x654, R3 ;  /* 0x0000065454546816 */ /* 0x000fe20000000003 */
[C---:B---3--:R-:W-:Y:S01]  /*8e20*/  FMUL R0, R78.reuse, R4 ;  /* 0x000000044e007220 */ /* 0x048fe20000400000 */
[C---:B------:R-:W-:Y:S01]  /*8e30*/  FMUL R3, R78.reuse, R6 ;  /* 0x000000064e037220 */ /* 0x040fe20000400000 */
[C---:B------:R-:W-:Y:S01]  /*8e40*/  FMUL R4, R78.reuse, R8 ;  /* 0x000000084e047220 */ /* 0x040fe20000400000 */
[C---:B------:R-:W-:Y:S01]  /*8e50*/  FMUL R6, R78.reuse, R10 ;  /* 0x0000000a4e067220 */ /* 0x040fe20000400000 */
[C---:B------:R-:W-:Y:S01]  /*8e60*/  FFMA R0, R81.reuse, R82, R0 ;  /* 0x0000005251007223 */ /* 0x040fe20000000000 */
[C---:B------:R-:W-:Y:S01]  /*8e70*/  FMUL R8, R78.reuse, R12 ;  /* 0x0000000c4e087220 */ /* 0x040fe20000400000 */
        /* <DEDUP_REMOVED lines=38> */
[--C-:B------:R-:W-:Y:S02]  /*90e0*/  HADD2.F32 R64, -RZ, R89.reuse.H0_H0 ;  /* 0x20000059ff407230 */ /* 0x100fe40000004100 */
[C---:B------:R-:W-:Y:S01]  /*90f0*/  FMUL R49, R78.reuse, R53 ;  /* 0x000000354e317220 */ /* 0x040fe20000400000 */
[C---:B------:R-:W-:Y:S01]  /*9100*/  FMUL R62, R78.reuse, R66 ;  /* 0x000000424e3e7220 */ /* 0x040fe20000400000 */
[----:B------:R-:W-:Y:S02]  /*9110*/  HADD2.F32 R66, -RZ, R89.H1_H1 ;  /* 0x30000059ff427230 */ /* 0x000fe40000004100 */
[C---:B------:R-:W-:Y:S01]  /*9120*/  FMUL R53, R78.reuse, R57 ;  /* 0x000000394e357220 */ /* 0x040fe20000400000 */
[C---:B------:R-:W-:Y:S01]  /*9130*/  FMUL R7, R78.reuse, R7 ;  /* 0x000000074e077220 */ /* 0x040fe20000400000 */
[C---:B------:R-:W-:Y:S01]  /*9140*/  FMUL R57, R78.reuse, R61 ;  /* 0x0000003d4e397220 */ /* 0x040fe20000400000 */
[----:B------:R-:W-:Y:S01]  /*9150*/  FMUL R61, R78, R65 ;  /* 0x000000414e3d7220 */ /* 0x000fe20000400000 */
[--C-:B------:R-:W-:Y:S02]  /*9160*/  HADD2.F32 R65, -RZ, R90.reuse.H0_H0 ;  /* 0x2000005aff417230 */ /* 0x100fe40000004100 */
[C---:B------:R-:W-:Y:S01]  /*9170*/  FFMA R2, R81.reuse, R83, R2 ;  /* 0x0000005351027223 */ /* 0x040fe20000000002 */
[C---:B------:R-:W-:Y:S01]  /*9180*/  FFMA R3, R81.reuse, R64, R3 ;  /* 0x0000004051037223 */ /* 0x040fe20000000003 */
[----:B------:R-:W-:Y:S02]  /*9190*/  HADD2.F32 R64, -RZ, R90.H1_H1 ;  /* 0x3000005aff407230 */ /* 0x000fe40000004100 */
[C---:B------:R-:W-:Y:S01]  /*91a0*/  FFMA R7, R81.reuse, R66, R7 ;  /* 0x0000004251077223 */ /* 0x040fe20000000007 */
[----:B------:R-:W-:Y:S01]  /*91b0*/  FFMA R4, R81, R65, R4 ;  /* 0x0000004151047223 */ /* 0x000fe20000000004 */
[--C-:B------:R-:W-:Y:S01]  /*91c0*/  HADD2.F32 R65, -RZ, R91.reuse.H0_H0 ;  /* 0x2000005bff417230 */ /* 0x100fe20000004100 */
[----:B-1----:R-:W-:Y:S01]  /*91d0*/  F2FP.F16.F32.PACK_AB R92, R2, R0 ;  /* 0x00000000025c723e */ /* 0x002fe200000000ff */
[----:B------:R-:W-:Y:S01]  /*91e0*/  HADD2.F32 R0, -RZ, R91.H1_H1 ;  /* 0x3000005bff007230 */ /* 0x000fe20000004100 */
[----:B------:R-:W-:Y:S01]  /*91f0*/  F2FP.F16.F32.PACK_AB R93, R7, R3 ;  /* 0x00000003075d723e */ /* 0x000fe200000000ff */
[--C-:B--2---:R-:W-:Y:S02]  /*9200*/  HADD2.F32 R3, -RZ, R96.reuse.H0_H0 ;  /* 0x20000060ff037230 */ /* 0x104fe40000004100 */
[C---:B------:R-:W-:Y:S01]  /*9210*/  FMUL R11, R78.reuse, R11 ;  /* 0x0000000b4e0b7220 */ /* 0x040fe20000400000 */
[----:B------:R-:W-:Y:S02]  /*9220*/  HADD2.F32 R2, -RZ, R96.H1_H1 ;  /* 0x30000060ff027230 */ /* 0x000fe40000004100 */
[C---:B------:R-:W-:Y:S01]  /*9230*/  FFMA R5, R81.reuse, R64, R5 ;  /* 0x0000004051057223 */ /* 0x040fe20000000005 */
[C---:B------:R-:W-:Y:S01]  /*9240*/  FFMA R6, R81.reuse, R65, R6 ;  /* 0x0000004151067223 */ /* 0x040fe20000000006 */
[C---:B------:R-:W-:Y:S01]  /*9250*/  FFMA R11, R81.reuse, R0, R11 ;  /* 0x00000000510b7223 */ /* 0x040fe2000000000b */
[--C-:B------:R-:W-:Y:S02]  /*9260*/  HADD2.F32 R0, -RZ, R97.reuse.H0_H0 ;  /* 0x20000061ff007230 */ /* 0x100fe40000004100 */
[C---:B------:R-:W-:Y:S01]  /*9270*/  FFMA R8, R81.reuse, R3, R8 ;  /* 0x0000000351087223 */ /* 0x040fe20000000008 */
[--C-:B------:R-:W-:Y:S02]  /*9280*/  HADD2.F32 R3, -RZ, R98.reuse.H0_H0 ;  /* 0x20000062ff037230 */ /* 0x100fe40000004100 */
[C---:B------:R-:W-:Y:S01]  /*9290*/  FFMA R9, R81.reuse, R2, R9 ;  /* 0x0000000251097223 */ /* 0x040fe20000000009 */
[----:B------:R-:W-:Y:S02]  /*92a0*/  HADD2.F32 R2, -RZ, R97.H1_H1 ;  /* 0x30000061ff027230 */ /* 0x000fe40000004100 */
[C---:B------:R-:W-:Y:S01]  /*92b0*/  FMUL R15, R78.reuse, R15 ;  /* 0x0000000f4e0f7220 */ /* 0x040fe20000400000 */
[----:B------:R-:W-:Y:S01]  /*92c0*/  FFMA R10, R81, R0, R10 ;  /* 0x00000000510a7223 */ /* 0x000fe2000000000a */
[----:B------:R-:W-:Y:S01]  /*92d0*/  HADD2.F32 R0, -RZ, R98.H1_H1 ;  /* 0x30000062ff007230 */ /* 0x000fe20000004100 */
[----:B------:R-:W-:Y:S01]  /*92e0*/  F2FP.F16.F32.PACK_AB R94, R5, R4 ;  /* 0x00000004055e723e */ /* 0x000fe200000000ff */
[--C-:B------:R-:W-:Y:S02]  /*92f0*/  HADD2.F32 R5, -RZ, R104.reuse.H0_H0 ;  /* 0x20000068ff057230 */ /* 0x100fe40000004100 */
[C---:B------:R-:W-:Y:S01]  /*9300*/  FFMA R15, R81.reuse, R2, R15 ;  /* 0x00000002510f7223 */ /* 0x040fe2000000000f */
[--C-:B------:R-:W-:Y:S02]  /*9310*/  HADD2.F32 R2, -RZ, R99.reuse.H1_H1 ;  /* 0x30000063ff027230 */ /* 0x100fe40000004100 */
[C---:B------:R-:W-:Y:S01]  /*9320*/  FFMA R12, R81.reuse, R3, R12 ;  /* 0x00000003510c7223 */ /* 0x040fe2000000000c */
[----:B------:R-:W-:Y:S02]  /*9330*/  HADD2.F32 R3, -RZ, R99.H0_H0 ;  /* 0x20000063ff037230 */ /* 0x000fe40000004100 */
[C---:B------:R-:W-:Y:S01]  /*9340*/  FMUL R19, R78.reuse, R19 ;  /* 0x000000134e137220 */ /* 0x040fe20000400000 */
[----:B------:R-:W-:Y:S02]  /*9350*/  HADD2.F32 R4, -RZ, R107.H1_H1 ;  /* 0x3000006bff047230 */ /* 0x000fe40000004100 */
[C---:B------:R-:W-:Y:S01]  /*9360*/  FFMA R13, R81.reuse, R0, R13 ;  /* 0x00000000510d7223 */ /* 0x040fe2000000000d */
[----:B------:R-:W-:Y:S02]  /*9370*/  HADD2.F32 R0, -RZ, R104.H1_H1 ;  /* 0x30000068ff007230 */ /* 0x000fe40000004100 */
[C---:B------:R-:W-:Y:S01]  /*9380*/  FFMA R14, R81.reuse, R3, R14 ;  /* 0x00000003510e7223 */ /* 0x040fe2000000000e */
[--C-:B------:R-:W-:Y:S02]  /*9390*/  HADD2.F32 R3, -RZ, R106.reuse.H0_H0 ;  /* 0x2000006aff037230 */ /* 0x100fe40000004100 */
[C---:B------:R-:W-:Y:S01]  /*93a0*/  FFMA R19, R81.reuse, R2, R19 ;  /* 0x0000000251137223 */ /* 0x040fe20000000013 */
[----:B------:R-:W-:Y:S02]  /*93b0*/  HADD2.F32 R2, -RZ, R105.H0_H0 ;  /* 0x20000069ff027230 */ /* 0x000fe40000004100 */
[C---:B------:R-:W-:Y:S01]  /*93c0*/  FFMA R16, R81.reuse, R5, R16 ;  /* 0x0000000551107223 */ /* 0x040fe20000000010 */
[----:B------:R-:W-:Y:S02]  /*93d0*/  HADD2.F32 R5, -RZ, R107.H0_H0 ;  /* 0x2000006bff057230 */ /* 0x000fe40000004100 */
[C---:B------:R-:W-:Y:S01]  /*93e0*/  FFMA R17, R81.reuse, R0, R17 ;  /* 0x0000000051117223 */ /* 0x040fe20000000011 */
[----:B------:R-:W-:Y:S02]  /*93f0*/  HADD2.F32 R0, -RZ, R105.H1_H1 ;  /* 0x30000069ff007230 */ /* 0x000fe40000004100 */
[C---:B------:R-:W-:Y:S01]  /*9400*/  FMUL R23, R78.reuse, R23 ;  /* 0x000000174e177220 */ /* 0x040fe20000400000 */
[C---:B------:R-:W-:Y:S01]  /*9410*/  FFMA R18, R81.reuse, R2, R18 ;  /* 0x0000000251127223 */ /* 0x040fe20000000012 */
[----:B------:R-:W-:Y:S02]  /*9420*/  HADD2.F32 R2, -RZ, R106.H1_H1 ;  /* 0x3000006aff027230 */ /* 0x000fe40000004100 */
[C---:B------:R-:W-:Y:S01]  /*9430*/  FMUL R27, R78.reuse, R27 ;  /* 0x0000001b4e1b7220 */ /* 0x040fe20000400000 */
[C---:B------:R-:W-:Y:S01]  /*9440*/  FFMA R23, R81.reuse, R0, R23 ;  /* 0x0000000051177223 */ /* 0x040fe20000000017 */
[----:B------:R-:W-:Y:S02]  /*9450*/  HADD2.F32 R0, -RZ, R112.H0_H0 ;  /* 0x20000070ff007230 */ /* 0x000fe40000004100 */
[C---:B------:R-:W-:Y:S01]  /*9460*/  FFMA R20, R81.reuse, R3, R20 ;  /* 0x0000000351147223 */ /* 0x040fe20000000014 */
[----:B------:R-:W-:Y:S02]  /*9470*/  HADD2.F32 R3, -RZ, R114.H0_H0 ;  /* 0x20000072ff037230 */ /* 0x000fe40000004100 */
[C---:B------:R-:W-:Y:S01]  /*9480*/  FFMA R21, R81.reuse, R2, R21 ;  /* 0x0000000251157223 */ /* 0x040fe20000000015 */
[C---:B------:R-:W-:Y:S01]  /*9490*/  FFMA R22, R81.reuse, R5, R22 ;  /* 0x0000000551167223 */ /* 0x040fe20000000016 */
[C---:B------:R-:W-:Y:S01]  /*94a0*/  FFMA R27, R81.reuse, R4, R27 ;  /* 0x00000004511b7223 */ /* 0x040fe2000000001b */
[C---:B------:R-:W-:Y:S01]  /*94b0*/  FFMA R24, R81.reuse, R0, R24 ;  /* 0x0000000051187223 */ /* 0x040fe20000000018 */
[----:B------:R-:W-:Y:S02]  /*94c0*/  HADD2.F32 R2, -RZ, R112.H1_H1 ;  /* 0x30000070ff027230 */ /* 0x000fe40000004100 */
[C---:B------:R-:W-:Y:S01]  /*94d0*/  FMUL R31, R78.reuse, R31 ;  /* 0x0000001f4e1f7220 */ /* 0x040fe20000400000 */
[----:B------:R-:W-:Y:S02]  /*94e0*/  HADD2.F32 R0, -RZ, R113.H0_H0 ;  /* 0x20000071ff007230 */ /* 0x000fe40000004100 */
[C---:B------:R-:W-:Y:S01]  /*94f0*/  FMUL R35, R78.reuse, R35 ;  /* 0x000000234e237220 */ /* 0x040fe20000400000 */
[----:B------:R-:W-:Y:S02]  /*9500*/  HADD2.F32 R5, -RZ, R115.H0_H0 ;  /* 0x20000073ff057230 */ /* 0x000fe40000004100 */
[C---:B------:R-:W-:Y:S01]  /*9510*/  FFMA R25, R81.reuse, R2, R25 ;  /* 0x0000000251197223 */ /* 0x040fe20000000019 */
[----:B------:R-:W-:Y:S02]  /*9520*/  HADD2.F32 R2, -RZ, R114.H1_H1 ;  /* 0x30000072ff027230 */ /* 0x000fe40000004100 */
[----:B------:R-:W-:Y:S01]  /*9530*/  FFMA R26, R81, R0, R26 ;  /* 0x00000000511a7223 */ /* 0x000fe2000000001a */
[----:B------:R-:W-:Y:S02]  /*9540*/  HADD2.F32 R0, -RZ, R113.H1_H1 ;  /* 0x30000071ff007230 */ /* 0x000fe40000004100 */
[C---:B------:R-:W-:Y:S01]  /*9550*/  FMUL R39, R78.reuse, R39 ;  /* 0x000000274e277220 */ /* 0x040fe20000400000 */
[----:B------:R-:W-:Y:S01]  /*9560*/  HADD2.F32 R4, -RZ, R115.H1_H1 ;  /* 0x30000073ff047230 */ /* 0x000fe20000004100 */
[----:B------:R-:W-:Y:S01]  /*9570*/  F2FP.F16.F32.PACK_AB R95, R11, R6 ;  /* 0x000000060b5f723e */ /* 0x000fe200000000ff */
[C---:B------:R-:W-:Y:S01]  /*9580*/  FMUL R43, R78.reuse, R43 ;  /* 0x0000002b4e2b7220 */ /* 0x040fe20000400000 */
[C---:B------:R-:W-:Y:S01]  /*9590*/  FFMA R31, R81.reuse, R0, R31 ;  /* 0x00000000511f7223 */ /* 0x040fe2000000001f */
[--C-:B------:R-:W-:Y:S02]  /*95a0*/  HADD2.F32 R0, -RZ, R120.reuse.H0_H0 ;  /* 0x20000078ff007230 */ /* 0x100fe40000004100 */
[C---:B------:R-:W-:Y:S01]  /*95b0*/  FFMA R28, R81.reuse, R3, R28 ;  /* 0x00000003511c7223 */ /* 0x040fe2000000001c */
[----:B------:R1:W-:Y:S01]  /*95c0*/  STS.128 [R178+UR48+0x8400], R92 ;  /* 0x0084005cb2007988 */ /* 0x0003e20008000c30 */
[C---:B------:R-:W-:Y:S01]  /*95d0*/  FFMA R29, R81.reuse, R2, R29 ;  /* 0x00000002511d7223 */ /* 0x040fe2000000001d */
[C---:B------:R-:W-:Y:S01]  /*95e0*/  FFMA R30, R81.reuse, R5, R30 ;  /* 0x00000005511e7223 */ /* 0x040fe2000000001e */
[C---:B------:R-:W-:Y:S01]  /*95f0*/  FFMA R35, R81.reuse, R4, R35 ;  /* 0x0000000451237223 */ /* 0x040fe20000000023 */
[----:B------:R-:W-:Y:S02]  /*9600*/  HADD2.F32 R2, -RZ, R120.H1_H1 ;  /* 0x30000078ff027230 */ /* 0x000fe40000004100 */
[----:B------:R-:W-:Y:S01]  /*9610*/  FFMA R32, R81, R0, R32 ;  /* 0x0000000051207223 */ /* 0x000fe20000000020 */
[--C-:B------:R-:W-:Y:S01]  /*9620*/  HADD2.F32 R3, -RZ, R121.reuse.H0_H0 ;  /* 0x20000079ff037230 */ /* 0x100fe20000004100 */
[----:B------:R-:W-:Y:S01]  /*9630*/  F2FP.F16.F32.PACK_AB R8, R9, R8 ;  /* 0x000000080908723e */ /* 0x000fe200000000ff */
[----:B------:R-:W-:Y:S02]  /*9640*/  HADD2.F32 R0, -RZ, R121.H1_H1 ;  /* 0x30000079ff007230 */ /* 0x000fe40000004100 */
[C---:B------:R-:W-:Y:S01]  /*9650*/  FFMA R33, R81.reuse, R2, R33 ;  /* 0x0000000251217223 */ /* 0x040fe20000000021 */
[--C-:B------:R-:W-:Y:S02]  /*9660*/  HADD2.F32 R5, -RZ, R123.reuse.H0_H0 ;  /* 0x2000007bff057230 */ /* 0x100fe40000004100 */
[C---:B------:R-:W-:Y:S01]  /*9670*/  FFMA R34, R81.reuse, R3, R34 ;  /* 0x0000000351227223 */ /* 0x040fe20000000022 */
[--C-:B------:R-:W-:Y:S02]  /*9680*/  HADD2.F32 R3, -RZ, R122.reuse.H0_H0 ;  /* 0x2000007aff037230 */ /* 0x100fe40000004100 */
[----:B------:R-:W-:Y:S01]  /*9690*/  FFMA R39, R81, R0, R39 ;  /* 0x0000000051277223 */ /* 0x000fe20000000027 */
[----:B------:R-:W-:Y:S01]  /*96a0*/  HADD2.F32 R0, -RZ, R122.H1_H1 ;  /* 0x3000007aff007230 */ /* 0x000fe20000004100 */
[----:B------:R-:W-:Y:S01]  /*96b0*/  F2FP.F16.F32.PACK_AB R9, R15, R10 ;  /* 0x0000000a0f09723e */ /* 0x000fe200000000ff */
[----:B------:R-:W-:Y:S02]  /*96c0*/  HADD2.F32 R2, -RZ, R123.H1_H1 ;  /* 0x3000007bff027230 */ /* 0x000fe40000004100 */
[C---:B------:R-:W-:Y:S01]  /*96d0*/  FFMA R36, R81.reuse, R3, R36 ;  /* 0x0000000351247223 */ /* 0x040fe20000000024 */
[--C-:B------:R-:W-:Y:S02]  /*96e0*/  HADD2.F32 R3, -RZ, R129.reuse.H0_H0 ;  /* 0x20000081ff037230 */ /* 0x100fe40000004100 */
[C---:B------:R-:W-:Y:S01]  /*96f0*/  FFMA R37, R81.reuse, R0, R37 ;  /* 0x0000000051257223 */ /* 0x040fe20000000025 */
[C---:B------:R-:W-:Y:S01]  /*9700*/  FFMA R38, R81.reuse, R5, R38 ;  /* 0x0000000551267223 */ /* 0x040fe20000000026 */
[--C-:B------:R-:W-:Y:S02]  /*9710*/  HADD2.F32 R0, -RZ, R128.reuse.H0_H0 ;  /* 0x20000080ff007230 */ /* 0x100fe40000004100 */
[----:B------:R-:W-:Y:S01]  /*9720*/  FFMA R43, R81, R2, R43 ;  /* 0x00000002512b7223 */ /* 0x000fe2000000002b */
[----:B------:R-:W-:Y:S01]  /*9730*/  HADD2.F32 R2, -RZ, R128.H1_H1 ;  /* 0x30000080ff027230 */ /* 0x000fe20000004100 */
[----:B------:R-:W-:Y:S01]  /*9740*/  F2FP.F16.F32.PACK_AB R10, R13, R12 ;  /* 0x0000000c0d0a723e */ /* 0x000fe200000000ff */
[C---:B------:R-:W-:Y:S01]  /*9750*/  FMUL R47, R78.reuse, R47 ;  /* 0x0000002f4e2f7220 */ /* 0x040fe20000400000 */
[----:B------:R-:W-:Y:S01]  /*9760*/  F2FP.F16.F32.PACK_AB R11, R19, R14 ;  /* 0x0000000e130b723e */ /* 0x000fe200000000ff */
[C---:B------:R-:W-:Y:S01]  /*9770*/  FFMA R40, R81.reuse, R0, R40 ;  /* 0x0000000051287223 */ /* 0x040fe20000000028 */
[----:B------:R-:W-:Y:S02]  /*9780*/  HADD2.F32 R0, -RZ, R129.H1_H1 ;  /* 0x30000081ff007230 */ /* 0x000fe40000004100 */
[C---:B------:R-:W-:Y:S01]  /*9790*/  FFMA R41, R81.reuse, R2, R41 ;  /* 0x0000000251297223 */ /* 0x040fe20000000029 */
[----:B------:R-:W-:Y:S01]  /*97a0*/  FFMA R42, R81, R3, R42 ;  /* 0x00000003512a7223 */ /* 0x000fe2000000002a */
[----:B------:R1:W-:Y:S01]  /*97b0*/  STS.128 [R180+0x8400], R8 ;  /* 0x00840008b4007388 */ /* 0x0003e20000000c00 */
[--C-:B------:R-:W-:Y:S01]  /*97c0*/  HADD2.F32 R3, -RZ, R130.reuse.H0_H0 ;  /* 0x20000082ff037230 */ /* 0x100fe20000004100 */
[----:B------:R-:W-:Y:S01]  /*97d0*/  F2FP.F16.F32.PACK_AB R16, R17, R16 ;  /* 0x000000101110723e */ /* 0x000fe200000000ff */
[----:B------:R-:W-:Y:S01]  /*97e0*/  HADD2.F32 R2, -RZ, R130.H1_H1 ;  /* 0x30000082ff027230 */ /* 0x000fe20000004100 */
[----:B------:R-:W-:Y:S01]  /*97f0*/  F2FP.F16.F32.PACK_AB R17, R23, R18 ;  /* 0x000000121711723e */ /* 0x000fe200000000ff */
[----:B------:R-:W-:Y:S01]  /*9800*/  FFMA R47, R81, R0, R47 ;  /* 0x00000000512f7223 */ /* 0x000fe2000000002f */
[--C-:B------:R-:W-:Y:S01]  /*9810*/  HADD2.F32 R5, -RZ, R131.reuse.H0_H0 ;  /* 0x20000083ff057230 */ /* 0x100fe20000004100 */
[----:B------:R-:W-:Y:S01]  /*9820*/  F2FP.F16.F32.PACK_AB R18, R21, R20 ;  /* 0x000000141512723e */ /* 0x000fe200000000ff */
[----:B------:R-:W-:Y:S01]  /*9830*/  HADD2.F32 R0, -RZ, R131.H1_H1 ;  /* 0x30000083ff007230 */ /* 0x000fe20000004100 */
[----:B------:R-:W-:Y:S01]  /*9840*/  F2FP.F16.F32.PACK_AB R19, R27, R22 ;  /* 0x000000161b13723e */ /* 0x000fe200000000ff */
[C---:B------:R-:W-:Y:S01]  /*9850*/  FMUL R51, R78.reuse, R51 ;  /* 0x000000334e337220 */ /* 0x040fe20000400000 */
[C---:B------:R-:W-:Y:S01]  /*9860*/  FFMA R44, R81.reuse, R3, R44 ;  /* 0x00000003512c7223 */ /* 0x040fe2000000002c */
[C---:B------:R-:W-:Y:S01]  /*9870*/  FFMA R45, R81.reuse, R2, R45 ;  /* 0x00000002512d7223 */ /* 0x040fe2000000002d */
[C---:B------:R-:W-:Y:S01]  /*9880*/  FFMA R46, R81.reuse, R5, R46 ;  /* 0x00000005512e7223 */ /* 0x040fe2000000002e */
[----:B------:R1:W-:Y:S01]  /*9890*/  STS.128 [R177+0x8400], R16 ;  /* 0x00840010b1007388 */ /* 0x0003e20000000c00 */
[----:B------:R-:W-:Y:S01]  /*98a0*/  FFMA R51, R81, R0, R51 ;  /* 0x0000000051337223 */ /* 0x000fe20000000033 */
[--C-:B------:R-:W-:Y:S01]  /*98b0*/  HADD2.F32 R3, -RZ, R136.reuse.H0_H0 ;  /* 0x20000088ff037230 */ /* 0x100fe20000004100 */
[----:B------:R-:W-:Y:S01]  /*98c0*/  F2FP.F16.F32.PACK_AB R24, R25, R24 ;  /* 0x000000181918723e */ /* 0x000fe200000000ff */
[----:B------:R-:W-:Y:S01]  /*98d0*/  HADD2.F32 R0, -RZ, R136.H1_H1 ;  /* 0x30000088ff007230 */ /* 0x000fe20000004100 */
[----:B------:R-:W-:Y:S01]  /*98e0*/  F2FP.F16.F32.PACK_AB R25, R31, R26 ;  /* 0x0000001a1f19723e */ /* 0x000fe200000000ff */
        /* <DEDUP_REMOVED lines=16> */
[----:B------:R-:W-:Y:S01]  /*99f0*/  FFMA R52, R81, R0, R52 ;  /* 0x0000000051347223 */ /* 0x000fe20000000034 */
[----:B------:R-:W-:Y:S01]  /*9a00*/  F2FP.F16.F32.PACK_AB R35, R43, R38 ;  /* 0x000000262b23723e */ /* 0x000fe200000000ff */
[C---:B------:R-:W-:Y:S01]  /*9a10*/  FFMA R53, R81.reuse, R2, R53 ;  /* 0x0000000251357223 */ /* 0x040fe20000000035 */
[----:B------:R-:W-:Y:S01]  /*9a20*/  FFMA R54, R81, R3, R54 ;  /* 0x0000000351367223 */ /* 0x000fe20000000036 */
[----:B------:R-:W-:Y:S01]  /*9a30*/  HADD2.F32 R0, -RZ, R139.H1_H1 ;  /* 0x3000008bff007230 */ /* 0x000fe20000004100 */
[----:B------:R-:W-:Y:S01]  /*9a40*/  F2FP.F16.F32.PACK_AB R40, R41, R40 ;  /* 0x000000282928723e */ /* 0x000fe200000000ff */
[----:B------:R1:W-:Y:S01]  /*9a50*/  STS.128 [R175+0x8400], R32 ;  /* 0x00840020af007388 */ /* 0x0003e20000000c00 */
[C---:B------:R-:W-:Y:S01]  /*9a60*/  FMUL R59, R78.reuse, R59 ;  /* 0x0000003b4e3b7220 */ /* 0x040fe20000400000 */
[--C-:B------:R-:W-:Y:S01]  /*9a70*/  HADD2.F32 R3, -RZ, R144.reuse.H0_H0 ;  /* 0x20000090ff037230 */ /* 0x100fe20000004100 */
[----:B------:R-:W-:Y:S01]  /*9a80*/  F2FP.F16.F32.PACK_AB R41, R47, R42 ;  /* 0x0000002a2f29723e */ /* 0x000fe200000000ff */
[----:B------:R-:W-:Y:S01]  /*9a90*/  HADD2.F32 R2, -RZ, R144.H1_H1 ;  /* 0x30000090ff027230 */ /* 0x000fe20000004100 */
[----:B------:R-:W-:Y:S01]  /*9aa0*/  F2FP.F16.F32.PACK_AB R42, R45, R44 ;  /* 0x0000002c2d2a723e */ /* 0x000fe200000000ff */
[--C-:B------:R-:W-:Y:S01]  /*9ab0*/  HADD2.F32 R5, -RZ, R145.reuse.H0_H0 ;  /* 0x20000091ff057230 */ /* 0x100fe20000004100 */
        /* <DEDUP_REMOVED lines=8> */
[----:B------:R-:W-:Y:S01]  /*9b40*/  FFMA R58, R81, R5, R58 ;  /* 0x00000005513a7223 */ /* 0x000fe2000000003a */
[----:B------:R-:W-:Y:S01]  /*9b50*/  HADD2.F32 R2, -RZ, R146.H1_H1 ;  /* 0x30000092ff027230 */ /* 0x000fe20000004100 */
[----:B------:R-:W-:Y:S01]  /*9b60*/  F2FP.F16.F32.PACK_AB R48, R49, R48 ;  /* 0x000000303130723e */ /* 0x000fe200000000ff */
[--C-:B------:R-:W-:Y:S01]  /*9b70*/  HADD2.F32 R5, -RZ, R147.reuse.H0_H0 ;  /* 0x20000093ff057230 */ /* 0x100fe20000004100 */
[----:B------:R-:W-:Y:S01]  /*9b80*/  F2FP.F16.F32.PACK_AB R49, R55, R50 ;  /* 0x000000323731723e */ /* 0x000fe200000000ff */
[----:B------:R-:W-:Y:S02]  /*9b90*/  HADD2.F32 R4, -RZ, R147.H1_H1 ;  /* 0x30000093ff047230 */ /* 0x000fe40000004100 */
[----:B------:R-:W-:Y:S01]  /*9ba0*/  FFMA R63, R81, R0, R63 ;  /* 0x00000000513f7223 */ /* 0x000fe2000000003f */
[----:B------:R-:W-:Y:S01]  /*9bb0*/  FMUL R67, R78, R67 ;  /* 0x000000434e437220 */ /* 0x000fe20000400000 */
[----:B------:R-:W-:Y:S01]  /*9bc0*/  F2FP.F16.F32.PACK_AB R50, R53, R52 ;  /* 0x000000343532723e */ /* 0x000fe200000000ff */
[----:B------:R-:W-:Y:S01]  /*9bd0*/  FFMA R60, R81, R3, R60 ;  /* 0x00000003513c7223 */ /* 0x000fe2000000003c */
[----:B------:R-:W-:Y:S01]  /*9be0*/  F2FP.F16.F32.PACK_AB R51, R59, R54 ;  /* 0x000000363b33723e */ /* 0x000fe200000000ff */
[C---:B------:R-:W-:Y:S01]  /*9bf0*/  FFMA R61, R81.reuse, R2, R61 ;  /* 0x00000002513d7223 */ /* 0x040fe2000000003d */
[C---:B------:R-:W-:Y:S01]  /*9c00*/  FFMA R62, R81.reuse, R5, R62 ;  /* 0x00000005513e7223 */ /* 0x040fe2000000003e */
[----:B------:R-:W-:Y:S01]  /*9c10*/  FFMA R67, R81, R4, R67 ;  /* 0x0000000451437223 */ /* 0x000fe20000000043 */
[----:B------:R-:W-:Y:S01]  /*9c20*/  F2FP.F16.F32.PACK_AB R56, R57, R56 ;  /* 0x000000383938723e */ /* 0x000fe200000000ff */
[----:B------:R1:W-:Y:S01]  /*9c30*/  STS.128 [R174+0x8400], R48 ;  /* 0x00840030ae007388 */ /* 0x0003e20000000c00 */
[----:B------:R-:W-:Y:S02]  /*9c40*/  F2FP.F16.F32.PACK_AB R57, R63, R58 ;  /* 0x0000003a3f39723e */ /* 0x000fe400000000ff */
        /* <DEDUP_REMOVED lines=22> */
.L_x_133:
[----:B------:R-:W-:Y:S05]  /*9db0*/  BSYNC.RECONVERGENT B0 ;  /* 0x0000000000007941 */ /* 0x000fea0003800200 */
.L_x_132:
        /* <DEDUP_REMOVED lines=13> */
[----:B-1----:R-:W-:Y:S04]  /*9e90*/  @P1 IADD3 R9, PT, PT, R87, UR48, RZ ;  /* 0x0000003057091c10 */ /* 0x002fe8000fffe0ff */
[----:B------:R-:W-:Y:S01]  /*9ea0*/  @P1 IADD3 R7, PT, PT, R102, R9, RZ ;  /* 0x0000000966071210 */ /* 0x000fe20007ffe0ff */
[--C-:B------:R-:W-:Y:S02]  /*9eb0*/  @P1 IMAD.IADD R5, R100, 0x1, R9.reuse ;  /* 0x0000000164051824 */ /* 0x100fe400078e0209 */
[----:B------:R-:W-:Y:S01]  /*9ec0*/  @P1 IMAD.IADD R2, R108, 0x1, R9 ;  /* 0x000000016c021824 */ /* 0x000fe200078e0209 */
[----:B------:R-:W-:Y:S06]  /*9ed0*/  @P0 BRA `(.L_x_137) ;  /* 0x00000000000c0947 */ /* 0x000fec0003800000 */
[----:B------:R-:W-:Y:S04]  /*9ee0*/  SHF.L.U32 R0, R167, 0x1f, RZ ;  /* 0x0000001fa7007819 */ /* 0x000fe800000006ff */
[----:B------:R-:W1:Y:S02]  /*9ef0*/  SYNCS.PHASECHK.TRANS64.TRYWAIT P0, [R3+URZ+0x50], R0 ;  /* 0x00005000030075a7 */ /* 0x000e6400080011ff */
[----:B-1----:R-:W-:Y:S05]  /*9f00*/  @!P0 BRA `(.L_x_138) ;  /* 0x0000002000888947 */ /* 0x002fea0003800000 */
.L_x_137:
[----:B------:R-:W-:Y:S05]  /*9f10*/  BSYNC B0 ;  /* 0x0000000000007941 */ /* 0x000fea0003800000 */
.L_x_136:
[----:B------:R-:W-:Y:S11]  /*9f20*/  ISETP.NE.AND P0, PT, R103, RZ, PT ;  /* 0x000000ff6700720c */ /* 0x000ff60003f05270 */
[----:B------:R-:W-:Y:S02]  /*9f30*/  @!UPT UIADD3 URZ, UPT, UPT, URZ, URZ, URZ ;  /* 0x000000fffffff290 */ /* 0x000fe4000fffe0ff */
[----:B------:R2:W3:Y:S01]  /*9f40*/  @P0 LDS.128 R88, [R87+UR48+0x400] ;  /* 0x0004003057580984 */ /* 0x0004e20008000c00 */
[----:B-1----:R-:W-:Y:S01]  /*9f50*/  @P0 IMAD.IADD R3, R102, 0x1, R5 ;  /* 0x0000000166030824 */ /* 0x002fe200078e0205 */
[C---:B------:R-:W-:Y:S01]  /*9f60*/  @P0 IADD3 R4, PT, PT, R108.reuse, R5, RZ ;  /* 0x000000056c040210 */ /* 0x040fe20007ffe0ff */
[C---:B------:R-:W-:Y:S01]  /*9f70*/  @P0 IMAD.IADD R0, R108.reuse, 0x1, R7 ;  /* 0x000000016c000824 */ /* 0x040fe200078e0207 */
[----:B------:R2:W4:Y:S02]  /*9f80*/  @P0 LDS.128 R96, [R2+0x400] ;  /* 0x0004000002600984 */ /* 0x0005240000000c00 */
[----:B------:R-:W-:Y:S02]  /*9f90*/  @P0 IADD3 R108, PT, PT, R108, R3, RZ ;  /* 0x000000036c6c0210 */ /* 0x000fe40007ffe0ff */
[----:B------:R2:W1:Y:S04]  /*9fa0*/  @P0 LDS.128 R104, [R7+0x400] ;  /* 0x0004000007680984 */ /* 0x0004680000000c00 */
[----:B------:R2:W1:Y:S04]  /*9fb0*/  @P0 LDS.128 R112, [R0+0x400] ;  /* 0x0004000000700984 */ /* 0x0004680000000c00 */
[----:B------:R2:W1:Y:S04]  /*9fc0*/  @P0 LDS.128 R120, [R5+0x400] ;  /* 0x0004000005780984 */ /* 0x0004680000000c00 */
[----:B------:R2:W1:Y:S04]  /*9fd0*/  @P0 LDS.128 R128, [R4+0x400] ;  /* 0x0004000004800984 */ /* 0x0004680000000c00 */
[----:B------:R2:W1:Y:S04]  /*9fe0*/  @P0 LDS.128 R136, [R3+0x400] ;  /* 0x0004000003880984 */ /* 0x0004680000000c00 */
[----:B------:R2:W1:Y:S02]  /*9ff0*/  @P0 LDS.128 R144, [R108+0x400] ;  /* 0x000400006c900984 */ /* 0x0004640000000c00 */
.L_x_135:
[----:B------:R-:W-:Y:S05]  /*a000*/  BSYNC B1 ;  /* 0x0000000000017941 */ /* 0x000fea0003800000 */
.L_x_134:
[----:B--2---:R-:W-:Y:S05]  /*a010*/  VIADD R3, R80, 0xc0 ;  /* 0x000000c050037836 */ /* 0x004fea0000000000 */
[----:B------:R-:W-:Y:S04]  /*a020*/  SHF.R.U32.HI R3, RZ, 0x15, R3 ;  /* 0x00000015ff037819 */ /* 0x000fe80000011603 */
[----:B------:R-:W-:Y:S11]  /*a030*/  LOP3.LUT P0, RZ, R3, 0x3, R162, 0x48, !PT ;  /* 0x0000000303ff7812 */ /* 0x000ff600078048a2 */
[----:B------:R-:W-:Y:S02]  /*a040*/  @!UPT UIADD3 URZ, UPT, UPT, URZ, URZ, URZ ;  /* 0x000000fffffff290 */ /* 0x000fe4000fffe0ff */
[----:B------:R-:W-:Y:S05]  /*a050*/  @!P0 BRA `(.L_x_139) ;  /* 0x0000000000408947 */ /* 0x000fea0003800000 */
[----:B------:R-:W2:Y:S01]  /*a060*/  LDCU.64 UR8, c[0x4][0x70] ;  /* 0x01000e00ff0877ac */ /* 0x000ea20008000a00 */
[----:B------:R-:W-:Y:S01]  /*a070*/  MOV R3, 0x0 ;  /* 0x0000000000037802 */ /* 0x000fe20000000f00 */
[----:B------:R-:W-:Y:S02]  /*a080*/  HFMA2 R12, -RZ, RZ, 0, 5.9604644775390625e-08 ;  /* 0x00000001ff0c7431 */ /* 0x000fe400000001ff */
[----:B-1----:R-:W-:Y:S02]  /*a090*/  IMAD.MOV.U32 R8, RZ, RZ, 0x192 ;  /* 0x00000192ff087424 */ /* 0x002fe400078e00ff */
[----:B------:R-:W-:Y:S01]  /*a0a0*/  IMAD.MOV.U32 R13, RZ, RZ, RZ ;  /* 0x000000ffff0d7224 */ /* 0x000fe200078e00ff */
[----:B------:R-:W1:Y:S01]  /*a0b0*/  LDCU.64 UR6, c[0x4][0x78] ;  /* 0x01000f00ff0677ac */ /* 0x000e620008000a00 */
[----:B------:R-:W3:Y:S01]  /*a0c0*/  LDC.64 R2, c[0x4][R3] ;  /* 0x0100000003027b82 */ /* 0x000ee20000000a00 */
[----:B------:R-:W5:Y:S01]  /*a0d0*/  LDCU.64 UR4, c[0x4][0x10] ;  /* 0x01000200ff0477ac */ /* 0x000f620008000a00 */
[----:B--2---:R-:W-:Y:S01]  /*a0e0*/  MOV R5, UR9 ;  /* 0x0000000900057c02 */ /* 0x004fe20008000f00 */
[----:B------:R-:W-:Y:S01]  /*a0f0*/  IMAD.U32 R4, RZ, RZ, UR8 ;  /* 0x00000008ff047e24 */ /* 0x000fe2000f8e00ff */
[----:B-1----:R-:W-:Y:S01]  /*a100*/  MOV R7, UR7 ;  /* 0x0000000700077c02 */ /* 0x002fe20008000f00 */
[----:B------:R-:W-:Y:S01]  /*a110*/  IMAD.U32 R6, RZ, RZ, UR6 ;  /* 0x00000006ff067e24 */ /* 0x000fe2000f8e00ff */
[----:B-----5:R-:W-:Y:S01]  /*a120*/  MOV R11, UR5 ;  /* 0x00000005000b7c02 */ /* 0x020fe20008000f00 */
[----:B------:R-:W-:Y:S02]  /*a130*/  IMAD.U32 R10, RZ, RZ, UR4 ;  /* 0x00000004ff0a7e24 */ /* 0x000fe4000f8e00ff */
[----:B------:R-:W-:Y:S07]  /*a140*/  LEPC R20, `(.L_x_139) ;  /* 0x000000001014794e */ /* 0x000fee0000000000 */
[----:B---34-:R-:W-:Y:S05]  /*a150*/  CALL.ABS.NOINC R2 ;  /* 0x0000000002007343 */ /* 0x018fea0003c00000 */
.L_x_139:
[----:B------:R-:W-:Y:S01]  /*a160*/  ISETP.NE.AND P0, PT, R170, RZ, PT ;  /* 0x000000ffaa00720c */ /* 0x000fe20003f05270 */
[----:B------:R-:W-:Y:S05]  /*a170*/  WARPSYNC.ALL ;  /* 0x0000000000007948 */ /* 0x000fea0003800000 */
[----:B------:R-:W-:Y:S01]  /*a180*/  R2UR UR4, R80 ;  /* 0x00000000500472ca */ /* 0x000fe200000e0000 */
[--C-:B---3--:R-:W-:Y:S01]  /*a190*/  HADD2.F32 R82, -RZ, R88.reuse.H0_H0 ;  /* 0x20000058ff527230 */ /* 0x108fe20000004100 */
[----:B------:R-:W-:Y:S01]  /*a1a0*/  IADD3 R179, PT, PT, R179, 0xd0, RZ ;  /* 0x000000d0b3b37810 */ /* 0x000fe20007ffe0ff */
[----:B------:R-:W-:Y:S01]  /*a1b0*/  HADD2.F32 R84, -RZ, R88.H1_H1 ;  /* 0x30000058ff547230 */ /* 0x000fe20000004100 */
[----:B------:R-:W-:Y:S01]  /*a1c0*/  BSSY.RECONVERGENT B0, `(.L_x_140) ;  /* 0x00000fc000007945 */ /* 0x000fe20003800200 */
[--C-:B------:R-:W-:Y:S01]  /*a1d0*/  HADD2.F32 R83, -RZ, R89.reuse.H0_H0 ;  /* 0x20000059ff537230 */ /* 0x100fe20000004100 */
[----:B------:R-:W-:Y:S01]  /*a1e0*/  LOP3.LUT R179, R179, 0xfefffff8, RZ, 0xc0, !PT ;  /* 0xfefffff8b3b37812 */ /* 0x000fe200078ec0ff */
[----:B------:R-:W-:Y:S02]  /*a1f0*/  HADD2.F32 R86, -RZ, R89.H1_H1 ;  /* 0x30000059ff567230 */ /* 0x000fe40000004100 */
[--C-:B------:R-:W-:Y:S02]  /*a200*/  HADD2.F32 R85, -RZ, R90.reuse.H0_H0 ;  /* 0x2000005aff557230 */ /* 0x100fe40000004100 */
[----:B------:R-:W-:Y:S02]  /*a210*/  HADD2.F32 R88, -RZ, R90.H1_H1 ;  /* 0x3000005aff587230 */ /* 0x000fe40000004100 */
[----:B-1----:R-:W1:Y:S01]  /*a220*/  LDTM.x64 R4, tmem[UR4+0xc0] ;  /* 0x0000c004000479ee */ /* 0x002e620008340000 */
[----:B------:R-:W-:Y:S01]  /*a230*/  NOP ;  /* 0x0000000000007918 */ /* 0x000fe20000000000 */
[----:B-1----:R1:W-:Y:S01]  /*a240*/  SYNCS.ARRIVE.TRANS64.RED.A1T0 RZ, [R179+URZ], RZ ;  /* 0x000000ffb3ff79a7 */ /* 0x0023e200081004ff */
[--C-:B------:R-:W-:Y:S02]  /*a250*/  HADD2.F32 R87, -RZ, R91.reuse.H0_H0 ;  /* 0x2000005bff577230 */ /* 0x100fe40000004100 */
[----:B------:R-:W-:Y:S02]  /*a260*/  HADD2.F32 R90, -RZ, R91.H1_H1 ;  /* 0x3000005bff5a7230 */ /* 0x000fe40000004100 */
[--C-:B----4-:R-:W-:Y:S02]  /*a270*/  HADD2.F32 R89, -RZ, R96.reuse.H0_H0 ;  /* 0x20000060ff597230 */ /* 0x110fe40000004100 */
[----:B------:R-:W-:Y:S02]  /*a280*/  HADD2.F32 R91, -RZ, R96.H1_H1 ;  /* 0x30000060ff5b7230 */ /* 0x000fe40000004100 */
[--C-:B------:R-:W-:Y:S02]  /*a290*/  HADD2.F32 R92, -RZ, R97.reuse.H0_H0 ;  /* 0x20000061ff5c7230 */ /* 0x100fe40000004100 */
[----:B------:R-:W-:Y:S02]  /*a2a0*/  HADD2.F32 R94, -RZ, R97.H1_H1 ;  /* 0x30000061ff5e7230 */ /* 0x000fe40000004100 */
[--C-:B------:R-:W-:Y:S02]  /*a2b0*/  HADD2.F32 R93, -RZ, R98.reuse.H0_H0 ;  /* 0x20000062ff5d7230 */ /* 0x100fe40000004100 */
[----:B------:R-:W-:Y:S02]  /*a2c0*/  HADD2.F32 R96, -RZ, R98.H1_H1 ;  /* 0x30000062ff607230 */ /* 0x000fe40000004100 */
[--C-:B------:R-:W-:Y:S02]  /*a2d0*/  HADD2.F32 R95, -RZ, R99.reuse.H0_H0 ;  /* 0x20000063ff5f7230 */ /* 0x100fe40000004100 */
[----:B------:R-:W-:Y:S02]  /*a2e0*/  HADD2.F32 R98, -RZ, R99.H1_H1 ;  /* 0x30000063ff627230 */ /* 0x000fe40000004100 */
[--C-:B------:R-:W-:Y:S02]  /*a2f0*/  HADD2.F32 R97, -RZ, R104.reuse.H0_H0 ;  /* 0x20000068ff617230 */ /* 0x100fe40000004100 */
[C---:B------:R-:W-:Y:S01]  /*a300*/  FMUL R4, R78.reuse, R4 ;  /* 0x000000044e047220 */ /* 0x040fe20000400000 */
[C---:B------:R-:W-:Y:S01]  /*a310*/  FMUL R5, R78.reuse, R5 ;  /* 0x000000054e057220 */ /* 0x040fe20000400000 */
[C---:B------:R-:W-:Y:S01]  /*a320*/  FMUL R6, R78.reuse, R6 ;  /* 0x000000064e067220 */ /* 0x040fe20000400000 */
[C---:B------:R-:W-:Y:S01]  /*a330*/  FMUL R7, R78.reuse, R7 ;  /* 0x000000074e077220 */ /* 0x040fe20000400000 */
[C---:B------:R-:W-:Y:S01]  /*a340*/  FFMA R4, R81.reuse, R82, R4 ;  /* 0x0000005251047223 */ /* 0x040fe20000000004 */
[C---:B------:R-:W-:Y:S01]  /*a350*/  FFMA R5, R81.reuse, R84, R5 ;  /* 0x0000005451057223 */ /* 0x040fe20000000005 */
[C---:B------:R-:W-:Y:S01]  /*a360*/  FFMA R6, R81.reuse, R83, R6 ;  /* 0x0000005351067223 */ /* 0x040fe20000000006 */
[----:B------:R-:W-:Y:S01]  /*a370*/  FFMA R7, R81, R86, R7 ;  /* 0x0000005651077223 */ /* 0x000fe20000000007 */
[C---:B------:R-:W-:Y:S01]  /*a380*/  FMUL R8, R78.reuse, R8 ;  /* 0x000000084e087220 */ /* 0x040fe20000400000 */
[C---:B------:R-:W-:Y:S01]  /*a390*/  FMUL R9, R78.reuse, R9 ;  /* 0x000000094e097220 */ /* 0x040fe20000400000 */
[----:B------:R-:W-:Y:S01]  /*a3a0*/  F2FP.F16.F32.PACK_AB R4, R5, R4 ;  /* 0x000000040504723e */ /* 0x000fe200000000ff */
[C---:B------:R-:W-:Y:S01]  /*a3b0*/  FMUL R10, R78.reuse, R10 ;  /* 0x0000000a4e0a7220 */ /* 0x040fe20000400000 */
[----:B------:R-:W-:Y:S01]  /*a3c0*/  F2FP.F16.F32.PACK_AB R5, R7, R6 ;  /* 0x000000060705723e */ /* 0x000fe200000000ff */
[C---:B------:R-:W-:Y:S01]  /*a3d0*/  FFMA R8, R81.reuse, R85, R8 ;  /* 0x0000005551087223 */ /* 0x040fe20000000008 */
[C---:B------:R-:W-:Y:S01]  /*a3e0*/  FFMA R9, R81.reuse, R88, R9 ;  /* 0x0000005851097223 */ /* 0x040fe20000000009 */
[----:B------:R-:W-:Y:S01]  /*a3f0*/  FFMA R10, R81, R87, R10 ;  /* 0x00000057510a7223 */ /* 0x000fe2000000000a */
[C---:B------:R-:W-:Y:S01]  /*a400*/  FMUL R11, R78.reuse, R11 ;  /* 0x0000000b4e0b7220 */ /* 0x040fe20000400000 */
[C---:B------:R-:W-:Y:S01]  /*a410*/  FMUL R0, R78.reuse, R12 ;  /* 0x0000000c4e007220 */ /* 0x040fe20000400000 */
[C---:B------:R-:W-:Y:S01]  /*a420*/  FMUL R2, R78.reuse, R13 ;  /* 0x0000000d4e027220 */ /* 0x040fe20000400000 */
[----:B------:R-:W-:Y:S01]  /*a430*/  F2FP.F16.F32.PACK_AB R6, R9, R8 ;  /* 0x000000080906723e */ /* 0x000fe200000000ff */
[C---:B------:R-:W-:Y:S01]  /*a440*/  FFMA R11, R81.reuse, R90, R11 ;  /* 0x0000005a510b7223 */ /* 0x040fe2000000000b */
[C---:B------:R-:W-:Y:S01]  /*a450*/  FFMA R0, R81.reuse, R89, R0 ;  /* 0x0000005951007223 */ /* 0x040fe20000000000 */
[----:B------:R-:W-:Y:S01]  /*a460*/  FFMA R2, R81, R91, R2 ;  /* 0x0000005b51027223 */ /* 0x000fe20000000002 */
[C---:B------:R-:W-:Y:S01]  /*a470*/  FMUL R3, R78.reuse, R14 ;  /* 0x0000000e4e037220 */ /* 0x040fe20000400000 */
[C---:B------:R-:W-:Y:S01]  /*a480*/  FMUL R15, R78.reuse, R15 ;  /* 0x0000000f4e0f7220 */ /* 0x040fe20000400000 */
[----:B------:R-:W-:Y:S01]  /*a490*/  F2FP.F16.F32.PACK_AB R7, R11, R10 ;  /* 0x0000000a0b07723e */ /* 0x000fe200000000ff */
[----:B------:R-:W-:Y:S01]  /*a4a0*/  FMUL R12, R78, R16 ;  /* 0x000000104e0c7220 */ /* 0x000fe20000400000 */
[----:B------:R-:W-:Y:S01]  /*a4b0*/  F2FP.F16.F32.PACK_AB R8, R2, R0 ;  /* 0x000000000208723e */ /* 0x000fe200000000ff */
[C---:B------:R-:W-:Y:S01]  /*a4c0*/  FFMA R3, R81.reuse, R92, R3 ;  /* 0x0000005c51037223 */ /* 0x040fe20000000003 */
[C---:B------:R-:W-:Y:S01]  /*a4d0*/  FFMA R15, R81.reuse, R94, R15 ;  /* 0x0000005e510f7223 */ /* 0x040fe2000000000f */
[----:B------:R1:W-:Y:S01]  /*a4e0*/  STS.128 [R178+UR48+0xc400], R4 ;  /* 0x00c40004b2007988 */ /* 0x0003e20008000c30 */
[----:B------:R-:W-:Y:S01]  /*a4f0*/  FFMA R12, R81, R93, R12 ;  /* 0x0000005d510c7223 */ /* 0x000fe2000000000c */
[C---:B------:R-:W-:Y:S01]  /*a500*/  FMUL R13, R78.reuse, R17 ;  /* 0x000000114e0d7220 */ /* 0x040fe20000400000 */
[C---:B------:R-:W-:Y:S01]  /*a510*/  FMUL R14, R78.reuse, R18 ;  /* 0x000000124e0e7220 */ /* 0x040fe20000400000 */
[----:B------:R-:W-:Y:S01]  /*a520*/  F2FP.F16.F32.PACK_AB R9, R15, R3 ;  /* 0x000000030f09723e */ /* 0x000fe200000000ff */
[C---:B------:R-:W-:Y:S01]  /*a530*/  FMUL R19, R78.reuse, R19 ;  /* 0x000000134e137220 */ /* 0x040fe20000400000 */
[C---:B------:R-:W-:Y:S01]  /*a540*/  FFMA R13, R81.reuse, R96, R13 ;  /* 0x00000060510d7223 */ /* 0x040fe2000000000d */
[C---:B------:R-:W-:Y:S01]  /*a550*/  FFMA R14, R81.reuse, R95, R14 ;  /* 0x0000005f510e7223 */ /* 0x040fe2000000000e */
[----:B------:R-:W-:Y:S02]  /*a560*/  HADD2.F32 R100, -RZ, R104.H1_H1 ;  /* 0x30000068ff647230 */ /* 0x000fe40000004100 */
[----:B------:R-:W-:Y:S01]  /*a570*/  FFMA R19, R81, R98, R19 ;  /* 0x0000006251137223 */ /* 0x000fe20000000013 */
[C---:B------:R-:W-:Y:S01]  /*a580*/  FMUL R16, R78.reuse, R20 ;  /* 0x000000144e107220 */ /* 0x040fe20000400000 */
[----:B------:R-:W-:Y:S01]  /*a590*/  F2FP.F16.F32.PACK_AB R10, R13, R12 ;  /* 0x0000000c0d0a723e */ /* 0x000fe200000000ff */
[--C-:B------:R-:W-:Y:S02]  /*a5a0*/  HADD2.F32 R99, -RZ, R105.reuse.H0_H0 ;  /* 0x20000069ff637230 */ /* 0x100fe40000004100 */
[C---:B------:R-:W-:Y:S01]  /*a5b0*/  FMUL R17, R78.reuse, R21 ;  /* 0x000000154e117220 */ /* 0x040fe20000400000 */
[----:B------:R-:W-:Y:S01]  /*a5c0*/  F2FP.F16.F32.PACK_AB R11, R19, R14 ;  /* 0x0000000e130b723e */ /* 0x000fe200000000ff */
[C---:B------:R-:W-:Y:S01]  /*a5d0*/  FFMA R16, R81.reuse, R97, R16 ;  /* 0x0000006151107223 */ /* 0x040fe20000000010 */
[----:B------:R-:W-:Y:S02]  /*a5e0*/  HADD2.F32 R102, -RZ, R105.H1_H1 ;  /* 0x30000069ff667230 */ /* 0x000fe40000004100 */
[----:B------:R-:W-:Y:S01]  /*a5f0*/  FFMA R17, R81, R100, R17 ;  /* 0x0000006451117223 */ /* 0x000fe20000000011 */
[C---:B------:R-:W-:Y:S01]  /*a600*/  FMUL R18, R78.reuse, R22 ;  /* 0x000000164e127220 */ /* 0x040fe20000400000 */
[----:B------:R1:W-:Y:S01]  /*a610*/  STS.128 [R180+0xc400], R8 ;  /* 0x00c40008b4007388 */ /* 0x0003e20000000c00 */
[--C-:B------:R-:W-:Y:S02]  /*a620*/  HADD2.F32 R101, -RZ, R106.reuse.H0_H0 ;  /* 0x2000006aff657230 */ /* 0x100fe40000004100 */
[C---:B------:R-:W-:Y:S01]  /*a630*/  FMUL R23, R78.reuse, R23 ;  /* 0x000000174e177220 */ /* 0x040fe20000400000 */
[----:B------:R-:W-:Y:S01]  /*a640*/  F2FP.F16.F32.PACK_AB R16, R17, R16 ;  /* 0x000000101110723e */ /* 0x000fe200000000ff */
[C---:B------:R-:W-:Y:S01]  /*a650*/  FFMA R18, R81.reuse, R99, R18 ;  /* 0x0000006351127223 */ /* 0x040fe20000000012 */
[----:B------:R-:W-:Y:S02]  /*a660*/  HADD2.F32 R104, -RZ, R106.H1_H1 ;  /* 0x3000006aff687230 */ /* 0x000fe40000004100 */
[----:B------:R-:W-:Y:S01]  /*a670*/  FFMA R23, R81, R102, R23 ;  /* 0x0000006651177223 */ /* 0x000fe20000000017 */
[C---:B------:R-:W-:Y:S01]  /*a680*/  FMUL R20, R78.reuse, R24 ;  /* 0x000000184e147220 */ /* 0x040fe20000400000 */
[--C-:B------:R-:W-:Y:S02]  /*a690*/  HADD2.F32 R103, -RZ, R107.reuse.H0_H0 ;  /* 0x2000006bff677230 */ /* 0x100fe40000004100 */
[C---:B------:R-:W-:Y:S01]  /*a6a0*/  FMUL R21, R78.reuse, R25 ;  /* 0x000000194e157220 */ /* 0x040fe20000400000 */
[----:B------:R-:W-:Y:S01]  /*a6b0*/  HADD2.F32 R106, -RZ, R107.H1_H1 ;  /* 0x3000006bff6a7230 */ /* 0x000fe20000004100 */
[----:B------:R-:W-:Y:S01]  /*a6c0*/  F2FP.F16.F32.PACK_AB R17, R23, R18 ;  /* 0x000000121711723e */ /* 0x000fe200000000ff */
[C---:B------:R-:W-:Y:S01]  /*a6d0*/  FFMA R20, R81.reuse, R101, R20 ;  /* 0x0000006551147223 */ /* 0x040fe20000000014 */
        /* <DEDUP_REMOVED lines=16> */
[--C-:B------:R-:W-:Y:S01]  /*a7e0*/  HADD2.F32 R109, -RZ, R114.reuse.H0_H0 ;  /* 0x20000072ff6d7230 */ /* 0x100fe20000004100 */
[----:B------:R1:W-:Y:S01]  /*a7f0*/  STS.128 [R177+0xc400], R16 ;  /* 0x00c40010b1007388 */ /* 0x0003e20000000c00 */
        /* <DEDUP_REMOVED lines=69> */
[C---:B------:R-:W-:Y:S01]  /*ac50*/  FFMA R45, R81.reuse, R128, R45 ;  /* 0x00000080512d7223 */ /* 0x040fe2000000002d */
[C---:B------:R-:W-:Y:S01]  /*ac60*/  FMUL R46, R78.reuse, R50 ;  /* 0x000000324e2e7220 */ /* 0x040fe20000400000 */
[--C-:B------:R-:W-:Y:S02]  /*ac70*/  HADD2.F32 R129, -RZ, R136.reuse.H0_H0 ;  /* 0x20000088ff817230 */ /* 0x100fe40000004100 */
[C---:B------:R-:W-:Y:S01]  /*ac80*/  FMUL R51, R78.reuse, R51 ;  /* 0x000000334e337220 */ /* 0x040fe20000400000 */
[----:B------:R-:W-:Y:S02]  /*ac90*/  HADD2.F32 R132, -RZ, R136.H1_H1 ;  /* 0x30000088ff847230 */ /* 0x000fe40000004100 */
[C---:B------:R-:W-:Y:S01]  /*aca0*/  FMUL R48, R78.reuse, R52 ;  /* 0x000000344e307220 */ /* 0x040fe20000400000 */
[--C-:B------:R-:W-:Y:S02]  /*acb0*/  HADD2.F32 R131, -RZ, R137.reuse.H0_H0 ;  /* 0x20000089ff837230 */ /* 0x100fe40000004100 */
[C---:B------:R-:W-:Y:S01]  /*acc0*/  FMUL R49, R78.reuse, R53 ;  /* 0x000000354e317220 */ /* 0x040fe20000400000 */
[C---:B------:R-:W-:Y:S01]  /*acd0*/  FFMA R46, R81.reuse, R127, R46 ;  /* 0x0000007f512e7223 */ /* 0x040fe2000000002e */
[----:B------:R-:W-:Y:S02]  /*ace0*/  HADD2.F32 R134, -RZ, R137.H1_H1 ;  /* 0x30000089ff867230 */ /* 0x000fe40000004100 */
[C---:B------:R-:W-:Y:S01]  /*acf0*/  FMUL R50, R78.reuse, R54 ;  /* 0x000000364e327220 */ /* 0x040fe20000400000 */
[C---:B------:R-:W-:Y:S01]  /*ad00*/  FFMA R51, R81.reuse, R130, R51 ;  /* 0x0000008251337223 */ /* 0x040fe20000000033 */
        /* <DEDUP_REMOVED lines=11> */
[----:B------:R-:W-:Y:S01]  /*adc0*/  FFMA R55, R81, R134, R55 ;  /* 0x0000008651377223 */ /* 0x000fe20000000037 */
[--C-:B------:R-:W-:Y:S02]  /*add0*/  HADD2.F32 R137, -RZ, R144.reuse.H0_H0 ;  /* 0x20000090ff897230 */ /* 0x100fe40000004100 */
[C---:B------:R-:W-:Y:S01]  /*ade0*/  FMUL R59, R78.reuse, R59 ;  /* 0x0000003b4e3b7220 */ /* 0x040fe20000400000 */
[----:B------:R-:W-:Y:S01]  /*adf0*/  F2FP.F16.F32.PACK_AB R42, R45, R44 ;  /* 0x0000002c2d2a723e */ /* 0x000fe200000000ff */
[----:B------:R-:W-:Y:S01]  /*ae00*/  FFMA R52, R81, R133, R52 ;  /* 0x0000008551347223 */ /* 0x000fe20000000034 */
[----:B------:R-:W-:Y:S01]  /*ae10*/  F2FP.F16.F32.PACK_AB R43, R51, R46 ;  /* 0x0000002e332b723e */ /* 0x000fe200000000ff */
[----:B------:R-:W-:Y:S02]  /*ae20*/  HADD2.F32 R140, -RZ, R144.H1_H1 ;  /* 0x30000090ff8c7230 */ /* 0x000fe40000004100 */
[C---:B------:R-:W-:Y:S01]  /*ae30*/  FMUL R56, R78.reuse, R60 ;  /* 0x0000003c4e387220 */ /* 0x040fe20000400000 */
[C---:B------:R-:W-:Y:S01]  /*ae40*/  FFMA R53, R81.reuse, R136, R53 ;  /* 0x0000008851357223 */ /* 0x040fe20000000035 */
[--C-:B------:R-:W-:Y:S01]  /*ae50*/  HADD2.F32 R139, -RZ, R145.reuse.H0_H0 ;  /* 0x20000091ff8b7230 */ /* 0x100fe20000004100 */
[----:B------:R1:W-:Y:S01]  /*ae60*/  STS.128 [R183+0xc400], R40 ;  /* 0x00c40028b7007388 */ /* 0x0003e20000000c00 */
        /* <DEDUP_REMOVED lines=15> */
[----:B------:R-:W-:Y:S02]  /*af60*/  HADD2.F32 R146, -RZ, R147.H1_H1 ;  /* 0x30000093ff927230 */ /* 0x000fe40000004100 */
[C---:B------:R-:W-:Y:S01]  /*af70*/  FMUL R62, R78.reuse, R66 ;  /* 0x000000424e3e7220 */ /* 0x040fe20000400000 */
[----:B------:R-:W-:Y:S01]  /*af80*/  F2FP.F16.F32.PACK_AB R49, R55, R50 ;  /* 0x000000323731723e */ /* 0x000fe200000000ff */
        /* <DEDUP_REMOVED lines=31> */
.L_x_141:
[----:B------:R-:W-:Y:S05]  /*b180*/  BSYNC.RECONVERGENT B0 ;  /* 0x0000000000007941 */ /* 0x000fea0003800200 */
.L_x_140:
[----:B------:R-:W-:Y:S01]  /*b190*/  BAR.SYNC.DEFER_BLOCKING 0x1, 0x80 ;  /* 0x0042000000007b1d */ /* 0x000fe20000010000 */
[----:B------:R-:W-:Y:S01]  /*b1a0*/  UISETP.NE.AND UP0, UPT, UR49, -0x4, UPT ;  /* 0xfffffffc3100788c */ /* 0x000fe2000bf05270 */
[----:B------:R-:W-:Y:S08]  /*b1b0*/  IADD3 R76, PT, PT, R76, 0x1, RZ ;  /* 0x000000014c4c7810 */ /* 0x000ff00007ffe0ff */
[----:B------:R-:W-:Y:S05]  /*b1c0*/  BRA.U !UP0, `(.L_x_142) ;  /* 0x0000000108287547 */ /* 0x000fea000b800000 */
[----:B------:R-:W-:Y:S01]  /*b1d0*/  ISETP.NE.AND P0, PT, R176, RZ, PT ;  /* 0x000000ffb000720c */ /* 0x000fe20003f05270 */
[----:B------:R-:W-:Y:S01]  /*b1e0*/  IMAD.U32 R3, RZ, RZ, UR51 ;  /* 0x00000033ff037e24 */ /* 0x000fe2000f8e00ff */
[----:B------:R-:W-:Y:S01]  /*b1f0*/  UIADD3 UR51, UPT, UPT, UR51, 0x1, URZ ;  /* 0x0000000133337890 */ /* 0x000fe2000fffe0ff */
[----:B------:R-:W-:Y:S03]  /*b200*/  IMAD.U32 R0, RZ, RZ, UR37 ;  /* 0x00000025ff007e24 */ /* 0x000fe6000f8e00ff */
[----:B------:R-:W-:Y:S04]  /*b210*/  UISETP.NE.AND UP0, UPT, UR51, 0x4, UPT ;  /* 0x000000043300788c */ /* 0x000fe8000bf05270 */
[----:B------:R-:W-:Y:S03]  /*b220*/  USEL UR51, UR51, URZ, UP0 ;  /* 0x000000ff33337287 */ /* 0x000fe60008000000 */
[----:B------:R-:W-:Y:S05]  /*b230*/  @P0 LEA R3, R3, UR48, 0x3 ;  /* 0x0000003003030c11 */ /* 0x000fea000f8e18ff */
[----:B------:R-:W-:Y:S05]  /*b240*/  @P0 VIADD R3, R3, 0x70 ;  /* 0x0000007003030836 */ /* 0x000fea0000000000 */
[----:B------:R-:W-:Y:S04]  /*b250*/  @P0 PRMT R0, R0, 0x654, R3 ;  /* 0x0000065400000816 */ /* 0x000fe80000000003 */
[----:B------:R2:W-:Y:S03]  /*b260*/  @P0 SYNCS.ARRIVE.TRANS64.RED.A1T0 RZ, [R0+URZ], RZ ;  /* 0x000000ff00ff09a7 */ /* 0x0005e600081004ff */
.L_x_142:
[----:B------:R-:W-:Y:S01]  /*b270*/  ISETP.NE.AND P2, PT, R171, RZ, PT ;  /* 0x000000ffab00720c */ /* 0x000fe20003f45270 */
[----:B------:R-:W-:Y:S01]  /*b280*/  UIADD3 UR49, UPT, UPT, UR49, 0x4, URZ ;  /* 0x0000000431317890 */ /* 0x000fe2000fffe0ff */
[----:B------:R-:W-:Y:S01]  /*b290*/  ISETP.NE.AND P0, PT, R173, 0x2, PT ;  /* 0x00000002ad00780c */ /* 0x000fe20003f05270 */
[----:B------:R-:W-:Y:S01]  /*b2a0*/  IMAD.IADD R20, R75, 0x1, R154 ;  /* 0x000000014b147824 */ /* 0x000fe200078e029a */
[----:B------:R-:W-:Y:S01]  /*b2b0*/  ISETP.NE.AND P1, PT, R76, 0x2, PT ;  /* 0x000000024c00780c */ /* 0x000fe20003f25270 */
[----:B------:R-:W-:Y:S01]  /*b2c0*/  IMAD.IADD R21, R77, 0x1, R156 ;  /* 0x000000014d157824 */ /* 0x000fe200078e029c */
[----:B--2---:R-:W-:Y:S02]  /*b2d0*/  SEL R0, RZ, 0x1, P0 ;  /* 0x00000001ff007807 */ /* 0x004fe40000000000 */
[----:B------:R-:W-:Y:S02]  /*b2e0*/  SEL R3, RZ, 0x1, P1 ;  /* 0x00000001ff037807 */ /* 0x000fe40000800000 */
[----:B------:R-:W-:Y:S02]  /*b2f0*/  LOP3.LUT R165, R165, R0, RZ, 0x3c, !PT ;  /* 0x00000000a5a57212 */ /* 0x000fe400078e3cff */
[----:B------:R-:W-:Y:S02]  /*b300*/  LOP3.LUT R166, R166, R3, RZ, 0x3c, !PT ;  /* 0x00000003a6a67212 */ /* 0x000fe400078e3cff */
[----:B------:R-:W-:Y:S02]  /*b310*/  @P2 R2UR UR36, R164 ;  /* 0x00000000a42422ca */ /* 0x000fe400000e0000 */
[----:B------:R-:W-:Y:S02]  /*b320*/  SEL R173, R173, RZ, P0 ;  /* 0x000000ffadad7207 */ /* 0x000fe40000000000 */
[----:B------:R-:W-:Y:S01]  /*b330*/  SEL R76, R76, RZ, P1 ;  /* 0x000000ff4c4c7207 */ /* 0x000fe20000800000 */
[----:B------:R-:W-:Y:S10]  /*b340*/  @P2 BRA `(.L_x_143) ;  /* 0xffffffa000102947 */ /* 0x000ff4000383ffff */
[----:B------:R-:W-:-:S09]  /*b350*/  UISETP.NE.AND UP0, UPT, UR50, URZ, UPT ;  /* 0x000000ff3200728c */ /* 0x000fd2000bf05270 */
[----:B------:R-:W-:Y:S05]  /*b360*/  BRA.U !UP0, `(.L_x_144) ;  /* 0x0000000108487547 */ /* 0x000fea000b800000 */
[----:B------:R-:W2:Y:S02]  /*b370*/  LDCU.64 UR4, c[0x0][0x890] ;  /* 0x00011200ff0477ac */ /* 0x000ea40008000a00 */
[----:B--2---:R-:W-:-:S04]  /*b380*/  UISETP.NE.U32.AND UP0, UPT, UR4, URZ, UPT ;  /* 0x000000ff0400728c */ /* 0x004fc8000bf05070 */
[----:B------:R-:W-:-:S09]  /*b390*/  UISETP.NE.AND.EX UP0, UPT, UR5, URZ, UPT, UP0 ;  /* 0x000000ff0500728c */ /* 0x000fd2000bf05300 */
[----:B------:R-:W-:Y:S05]  /*b3a0*/  BRA.U UP0, `(.L_x_145) ;  /* 0x00000001000c7547 */ /* 0x000fea000b800000 */
[----:B------:R-:W-:-:S13]  /*b3b0*/  FSETP.NEU.AND P0, PT, R81, RZ, PT ;  /* 0x000000ff5100720b */ /* 0x000fda0003f0d000 */
[----:B------:R-:W-:Y:S05]  /*b3c0*/  @!P0 EXIT ;  /* 0x000000000000894d */ /* 0x000fea0003800000 */
[----:B------:R-:W-:Y:S05]  /*b3d0*/  BRA `(.L_x_144) ;  /* 0x00000000002c7947 */ /* 0x000fea0003800000 */
.L_x_145:
[----:B------:R-:W-:Y:S01]  /*b3e0*/  ISETP.NE.AND P0, PT, R172, RZ, PT ;  /* 0x000000ffac00720c */ /* 0x000fe20003f05270 */
[----:B------:R-:W-:-:S12]  /*b3f0*/  BSSY.RECONVERGENT B0, `(.L_x_144) ;  /* 0x0000009000007945 */ /* 0x000fd80003800200 */
[----:B------:R-:W-:Y:S05]  /*b400*/  @P0 BRA `(.L_x_146) ;  /* 0x0000000000140947 */ /* 0x000fea0003800000 */
[----:B------:R-:W2:Y:S02]  /*b410*/  LDCU.64 UR4, c[0x0][0x888] ;  /* 0x00011100ff0477ac */ /* 0x000ea40008000a00 */
[----:B--2---:R-:W-:-:S04]  /*b420*/  ISETP.NE.U32.AND P0, PT, RZ, UR4, PT ;  /* 0x00000004ff007c0c */ /* 0x004fc8000bf05070 */
[----:B------:R-:W-:-:S13]  /*b430*/  ISETP.NE.AND.EX P0, PT, RZ, UR5, PT, P0 ;  /* 0x00000005ff007c0c */ /* 0x000fda000bf05300 */
[----:B------:R-:W-:Y:S05]  /*b440*/  @!P0 EXIT ;  /* 0x000000000000894d */ /* 0x000fea0003800000 */
[----:B------:R-:W-:Y:S05]  /*b450*/  BRA `(.L_x_147) ;  /* 0x0000000000087947 */ /* 0x000fea0003800000 */
.L_x_146:
[----:B------:R-:W-:-:S13]  /*b460*/  FSETP.NEU.AND P0, PT, R81, RZ, PT ;  /* 0x000000ff5100720b */ /* 0x000fda0003f0d000 */
[----:B------:R-:W-:Y:S05]  /*b470*/  @!P0 EXIT ;  /* 0x000000000000894d */ /* 0x000fea0003800000 */
.L_x_147:
[----:B------:R-:W-:Y:S05]  /*b480*/  BSYNC.RECONVERGENT B0 ;  /* 0x0000000000007941 */ /* 0x000fea0003800200 */
.L_x_144:
[----:B------:R-:W-:Y:S01]  /*b490*/  ULEA UR4, UR51, UR48, 0x3 ;  /* 0x0000003033047291 */ /* 0x000fe2000f8e18ff */
[----:B------:R-:W-:-:S04]  /*b4a0*/  DEPBAR.LE SB0, 0x0 ;  /* 0x000080000000791a */ /* 0x000fc80000000000 */
[----:B------:R-:W-:-:S04]  /*b4b0*/  UIADD3 UR4, UPT, UPT, UR4, 0x70, URZ ;  /* 0x0000007004047890 */ /* 0x000fc8000fffe0ff */
[----:B------:R-:W-:-:S09]  /*b4c0*/  UPRMT UR4, UR37, 0x654, UR4 ;  /* 0x0000065425047896 */ /* 0x000fd20008000004 */
[----:B------:R-:W-:Y:S01]  /*b4d0*/  SYNCS.ARRIVE.TRANS64.RED.A1T0 RZ, [UR4], RZ ;  /* 0x000000ffffff79a7 */ /* 0x000fe20008100404 */
[----:B------:R-:W-:Y:S05]  /*b4e0*/  EXIT ;  /* 0x000000000000794d */ /* 0x000fea0003800000 */
.L_x_24:
[----:B--2---:R2:W4:Y:S02]  /*b4f0*/  SYNCS.PHASECHK.TRANS64.TRYWAIT P0, [R3+URZ+0xf0], R2 ;  /* 0x0000f002030075a7 */ /* 0x00452400080011ff */
[----:B----4-:R-:W-:Y:S05]  /*b500*/  @!P0 NANOSLEEP.SYNCS 0x989680 ;  /* 0x009896800000895d */ /* 0x010fea0003900000 */
[----:B------:R-:W4:Y:S02]  /*b510*/  @!P0 SYNCS.PHASECHK.TRANS64 P0, [R3+URZ+0xf0], R2 ;  /* 0x0000f002030085a7 */ /* 0x000f2400080010ff */
[----:B----4-:R-:W-:Y:S05]  /*b520*/  @!P0 BRA `(.L_x_24) ;  /* 0xfffffffc00f08947 */ /* 0x010fea000383ffff */
[----:B------:R-:W-:Y:S05]  /*b530*/  BRA `(.L_x_148) ;  /* 0xffffff6000ac7947 */ /* 0x000fea000383ffff */
.L_x_27:
[----:B-1----:R-:W-:-:S07]  /*b540*/  MOV R2, UR33 ;  /* 0x0000002100027c02 */ /* 0x002fce0008000f00 */
.L_x_149:
[----:B-1----:R1:W2:Y:S02]  /*b550*/  SYNCS.PHASECHK.TRANS64.TRYWAIT P0, [R2+URZ+0x28], R5 ;  /* 0x00002805020075a7 */ /* 0x0022a400080011ff */
[----:B--2---:R-:W-:Y:S05]  /*b560*/  @!P0 NANOSLEEP.SYNCS 0x989680 ;  /* 0x009896800000895d */ /* 0x004fea0003900000 */
[----:B------:R-:W2:Y:S02]  /*b570*/  @!P0 SYNCS.PHASECHK.TRANS64 P0, [R2+URZ+0x28], R5 ;  /* 0x00002805020085a7 */ /* 0x000ea400080010ff */
[----:B--2---:R-:W-:Y:S05]  /*b580*/  @!P0 BRA `(.L_x_149) ;  /* 0xfffffffc00f08947 */ /* 0x004fea000383ffff */
[----:B------:R-:W-:Y:S05]  /*b590*/  BRA `(.L_x_26) ;  /* 0xffffff6400107947 */ /* 0x000fea000383ffff */
.L_x_34:
[----:B-1----:R-:W-:-:S07]  /*b5a0*/  MOV R2, UR17 ;  /* 0x0000001100027c02 */ /* 0x002fce0008000f00 */
.L_x_150:
[----:B-1----:R1:W2:Y:S02]  /*b5b0*/  SYNCS.PHASECHK.TRANS64.TRYWAIT P0, [R2+URZ+0x28], R5 ;  /* 0x00002805020075a7 */ /* 0x0022a400080011ff */
[----:B--2---:R-:W-:Y:S05]  /*b5c0*/  @!P0 NANOSLEEP.SYNCS 0x989680 ;  /* 0x009896800000895d */ /* 0x004fea0003900000 */
[----:B------:R-:W2:Y:S02]  /*b5d0*/  @!P0 SYNCS.PHASECHK.TRANS64 P0, [R2+URZ+0x28], R5 ;  /* 0x00002805020085a7 */ /* 0x000ea400080010ff */
[----:B--2---:R-:W-:Y:S05]  /*b5e0*/  @!P0 BRA `(.L_x_150) ;  /* 0xfffffffc00f08947 */ /* 0x004fea000383ffff */
[----:B------:R-:W-:Y:S05]  /*b5f0*/  BRA `(.L_x_33) ;  /* 0xffffff6400c87947 */ /* 0x000fea000383ffff */
.L_x_39:
[----:B-1----:R1:W2:Y:S02]  /*b600*/  SYNCS.PHASECHK.TRANS64.TRYWAIT P0, [R2+URZ+0xa0], R3 ;  /* 0x0000a003020075a7 */ /* 0x0022a400080011ff */
[----:B--2---:R-:W-:Y:S05]  /*b610*/  @!P0 NANOSLEEP.SYNCS 0x989680 ;  /* 0x009896800000895d */ /* 0x004fea0003900000 */
[----:B------:R-:W2:Y:S02]  /*b620*/  @!P0 SYNCS.PHASECHK.TRANS64 P0, [R2+URZ+0xa0], R3 ;  /* 0x0000a003020085a7 */ /* 0x000ea400080010ff */
[----:B--2---:R-:W-:Y:S05]  /*b630*/  @!P0 BRA `(.L_x_39) ;  /* 0xfffffffc00f08947 */ /* 0x004fea000383ffff */
[----:B------:R-:W-:Y:S05]  /*b640*/  BRA `(.L_x_151) ;  /* 0xffffff6800687947 */ /* 0x000fea000383ffff */
.L_x_43:
[----:B---3--:R-:W-:-:S07]  /*b650*/  MOV R0, UR4 ;  /* 0x0000000400007c02 */ /* 0x008fce0008000f00 */
.L_x_152:
[----:B-1----:R1:W2:Y:S02]  /*b660*/  SYNCS.PHASECHK.TRANS64.TRYWAIT P0, [R0+URZ], R3 ;  /* 0x00000003000075a7 */ /* 0x0022a400080011ff */
[----:B--2---:R-:W-:Y:S05]  /*b670*/  @!P0 NANOSLEEP.SYNCS 0x989680 ;  /* 0x009896800000895d */ /* 0x004fea0003900000 */
[----:B------:R-:W2:Y:S02]  /*b680*/  @!P0 SYNCS.PHASECHK.TRANS64 P0, [R0+URZ], R3 ;  /* 0x00000003000085a7 */ /* 0x000ea400080010ff */
[----:B--2---:R-:W-:Y:S05]  /*b690*/  @!P0 BRA `(.L_x_152) ;  /* 0xfffffffc00f08947 */ /* 0x004fea000383ffff */
[----:B------:R-:W-:Y:S05]  /*b6a0*/  BRA `(.L_x_153) ;  /* 0xffffff6c00d87947 */ /* 0x000fea000383ffff */
.L_x_44:
[----:B---3--:R-:W-:-:S07]  /*b6b0*/  MOV R0, UR4 ;  /* 0x0000000400007c02 */ /* 0x008fce0008000f00 */
.L_x_154:
[----:B-1----:R1:W2:Y:S02]  /*b6c0*/  SYNCS.PHASECHK.TRANS64.TRYWAIT P0, [R0+URZ], R3 ;  /* 0x00000003000075a7 */ /* 0x0022a400080011ff */
[----:B--2---:R-:W-:Y:S05]  /*b6d0*/  @!P0 NANOSLEEP.SYNCS 0x989680 ;  /* 0x009896800000895d */ /* 0x004fea0003900000 */
[----:B------:R-:W2:Y:S02]  /*b6e0*/  @!P0 SYNCS.PHASECHK.TRANS64 P0, [R0+URZ], R3 ;  /* 0x00000003000085a7 */ /* 0x000ea400080010ff */
[----:B--2---:R-:W-:Y:S05]  /*b6f0*/  @!P0 BRA `(.L_x_154) ;  /* 0xfffffffc00f08947 */ /* 0x004fea000383ffff */
[----:B------:R-:W-:Y:S05]  /*b700*/  BRA `(.L_x_155) ;  /* 0xffffff6c00e47947 */ /* 0x000fea000383ffff */
.L_x_45:
[----:B---3--:R-:W-:-:S07]  /*b710*/  MOV R0, UR4 ;  /* 0x0000000400007c02 */ /* 0x008fce0008000f00 */
.L_x_156:
[----:B-1----:R1:W2:Y:S02]  /*b720*/  SYNCS.PHASECHK.TRANS64.TRYWAIT P0, [R0+URZ], R3 ;  /* 0x00000003000075a7 */ /* 0x0022a400080011ff */
[----:B--2---:R-:W-:Y:S05]  /*b730*/  @!P0 NANOSLEEP.SYNCS 0x989680 ;  /* 0x009896800000895d */ /* 0x004fea0003900000 */
[----:B------:R-:W2:Y:S02]  /*b740*/  @!P0 SYNCS.PHASECHK.TRANS64 P0, [R0+URZ], R3 ;  /* 0x00000003000085a7 */ /* 0x000ea400080010ff */
[----:B--2---:R-:W-:Y:S05]  /*b750*/  @!P0 BRA `(.L_x_156) ;  /* 0xfffffffc00f08947 */ /* 0x004fea000383ffff */
[----:B------:R-:W-:Y:S05]  /*b760*/  BRA `(.L_x_157) ;  /* 0xffffff6c00f07947 */ /* 0x000fea000383ffff */
.L_x_46:
[----:B---3--:R-:W-:-:S07]  /*b770*/  MOV R0, UR4 ;  /* 0x0000000400007c02 */ /* 0x008fce0008000f00 */
.L_x_158:
[----:B-1----:R1:W2:Y:S02]  /*b780*/  SYNCS.PHASECHK.TRANS64.TRYWAIT P0, [R0+URZ], R3 ;  /* 0x00000003000075a7 */ /* 0x0022a400080011ff */
[----:B--2---:R-:W-:Y:S05]  /*b790*/  @!P0 NANOSLEEP.SYNCS 0x989680 ;  /* 0x009896800000895d */ /* 0x004fea0003900000 */
[----:B------:R-:W2:Y:S02]  /*b7a0*/  @!P0 SYNCS.PHASECHK.TRANS64 P0, [R0+URZ], R3 ;  /* 0x00000003000085a7 */ /* 0x000ea400080010ff */
[----:B--2---:R-:W-:Y:S05]  /*b7b0*/  @!P0 BRA `(.L_x_158) ;  /* 0xfffffffc00f08947 */ /* 0x004fea000383ffff */
[----:B------:R-:W-:Y:S05]  /*b7c0*/  BRA `(.L_x_159) ;  /* 0xffffff6c00fc7947 */ /* 0x000fea000383ffff */
.L_x_49:
[----:B-1----:R1:W2:Y:S02]  /*b7d0*/  SYNCS.PHASECHK.TRANS64.TRYWAIT P0, [R0+URZ+0xe0], R5 ;  /* 0x0000e005000075a7 */ /* 0x0022a400080011ff */
[----:B--2---:R-:W-:Y:S05]  /*b7e0*/  @!P0 NANOSLEEP.SYNCS 0x989680 ;  /* 0x009896800000895d */ /* 0x004fea0003900000 */
[----:B------:R-:W2:Y:S02]  /*b7f0*/  @!P0 SYNCS.PHASECHK.TRANS64 P0, [R0+URZ+0xe0], R5 ;  /* 0x0000e005000085a7 */ /* 0x000ea400080010ff */
[----:B--2---:R-:W-:Y:S05]  /*b800*/  @!P0 BRA `(.L_x_49) ;  /* 0xfffffffc00f08947 */ /* 0x004fea000383ffff */
[----:B------:R-:W-:Y:S05]  /*b810*/  BRA `(.L_x_160) ;  /* 0xffffff70005c7947 */ /* 0x000fea000383ffff */
.L_x_50:
[----:B------:R-:W-:-:S07]  /*b820*/  MOV R0, UR5 ;  /* 0x0000000500007c02 */ /* 0x000fce0008000f00 */
.L_x_161:
[----:B-1----:R1:W2:Y:S02]  /*b830*/  SYNCS.PHASECHK.TRANS64.TRYWAIT P0, [R0+URZ+0xb0], R7 ;  /* 0x0000b007000075a7 */ /* 0x0022a400080011ff */
[----:B--2---:R-:W-:Y:S05]  /*b840*/  @!P0 NANOSLEEP.SYNCS 0x989680 ;  /* 0x009896800000895d */ /* 0x004fea0003900000 */
[----:B------:R-:W2:Y:S02]  /*b850*/  @!P0 SYNCS.PHASECHK.TRANS64 P0, [R0+URZ+0xb0], R7 ;  /* 0x0000b007000085a7 */ /* 0x000ea400080010ff */
[----:B--2---:R-:W-:Y:S05]  /*b860*/  @!P0 BRA `(.L_x_161) ;  /* 0xfffffffc00f08947 */ /* 0x004fea000383ffff */
[----:B------:R-:W-:Y:S05]  /*b870*/  BRA `(.L_x_162) ;  /* 0xffffff70006c7947 */ /* 0x000fea000383ffff */
.L_x_51:
[----:B-1----:R1:W2:Y:S02]  /*b880*/  SYNCS.PHASECHK.TRANS64.TRYWAIT P1, [R0+URZ+0xa0], R5 ;  /* 0x0000a005000075a7 */ /* 0x0022a400080211ff */
[----:B--2---:R-:W-:Y:S05]  /*b890*/  @!P1 NANOSLEEP.SYNCS 0x989680 ;  /* 0x009896800000995d */ /* 0x004fea0003900000 */
[----:B------:R-:W2:Y:S02]  /*b8a0*/  @!P1 SYNCS.PHASECHK.TRANS64 P1, [R0+URZ+0xa0], R5 ;  /* 0x0000a005000095a7 */ /* 0x000ea400080210ff */
[----:B--2---:R-:W-:Y:S05]  /*b8b0*/  @!P1 BRA `(.L_x_51) ;  /* 0xfffffffc00f09947 */ /* 0x004fea000383ffff */
[----:B------:R-:W-:Y:S05]  /*b8c0*/  BRA `(.L_x_163) ;  /* 0xffffff70009c7947 */ /* 0x000fea000383ffff */
.L_x_54:
[----:B------:R-:W-:-:S07]  /*b8d0*/  MOV R0, UR5 ;  /* 0x0000000500007c02 */ /* 0x000fce0008000f00 */
.L_x_164:
[----:B-1----:R1:W2:Y:S02]  /*b8e0*/  SYNCS.PHASECHK.TRANS64.TRYWAIT P0, [R0+URZ+0xb0], R3 ;  /* 0x0000b003000075a7 */ /* 0x0022a400080011ff */
[----:B--2---:R-:W-:Y:S05]  /*b8f0*/  @!P0 NANOSLEEP.SYNCS 0x989680 ;  /* 0x009896800000895d */ /* 0x004fea0003900000 */
[----:B------:R-:W2:Y:S02]  /*b900*/  @!P0 SYNCS.PHASECHK.TRANS64 P0, [R0+URZ+0xb0], R3 ;  /* 0x0000b003000085a7 */ /* 0x000ea400080010ff */
[----:B--2---:R-:W-:Y:S05]  /*b910*/  @!P0 BRA `(.L_x_164) ;  /* 0xfffffffc00f08947 */ /* 0x004fea000383ffff */
[----:B------:R-:W-:Y:S05]  /*b920*/  BRA `(.L_x_53) ;  /* 0xffffff7000f07947 */ /* 0x000fea000383ffff */
.L_x_63:
[----:B-1----:R-:W-:-:S04]  /*b930*/  MOV R4, UR6 ;  /* 0x0000000600047c02 */ /* 0x002fc80008000f00 */
[----:B------:R1:W2:Y:S03]  /*b940*/  SYNCS.PHASECHK.TRANS64.TRYWAIT P0, [R4+URZ+0x8], R5 ;  /* 0x00000805040075a7 */ /* 0x0002a600080011ff */
[----:B--2---:R-:W-:Y:S05]  /*b950*/  @!P0 NANOSLEEP.SYNCS 0x989680 ;  /* 0x009896800000895d */ /* 0x004fea0003900000 */
[----:B------:R-:W2:Y:S02]  /*b960*/  @!P0 SYNCS.PHASECHK.TRANS64 P0, [R4+URZ+0x8], R5 ;  /* 0x00000805040085a7 */ /* 0x000ea400080010ff */
[----:B--2---:R-:W-:Y:S05]  /*b970*/  @!P0 BRA `(.L_x_63) ;  /* 0xfffffffc00ec8947 */ /* 0x004fea000383ffff */
[----:B------:R-:W-:Y:S05]  /*b980*/  BRA `(.L_x_62) ;  /* 0xffffff7400a47947 */ /* 0x000fea000383ffff */
.L_x_65:
[----:B------:R-:W-:Y:S01]  /*b990*/  BSSY B0, `(.L_x_165) ;  /* 0x0000006000007945 */ /* 0x000fe20003800000 */
[----:B------:R-:W-:-:S07]  /*b9a0*/  MOV R15, 0xffffffff ;  /* 0xffffffff000f7802 */ /* 0x000fce0000000f00 */
[----:B-1---5:R-:W-:Y:S05]  /*b9b0*/  WARPSYNC.COLLECTIVE R15, `(.L_x_166) ;  /* 0x000000000f0c7348 */ /* 0x022fea0003c00000 */
[----:B------:R-:W-:Y:S02]  /*b9c0*/  ELECT P6, UR79, PT ;  /* 0x00000000004f782f */ /* 0x000fe400038c0000 */
[----:B------:R-:W-:Y:S01]  /*b9d0*/  MOV R14, UR79 ;  /* 0x0000004f000e7c02 */ /* 0x000fe20008000f00 */
[----:B-1---5:R-:W-:Y:S10]  /*b9e0*/  ENDCOLLECTIVE ;  /* 0x000000000000791b */ /* 0x022ff40003800000 */
.L_x_166:
[----:B------:R-:W-:Y:S05]  /*b9f0*/  BSYNC B0 ;  /* 0x0000000000007941 */ /* 0x000fea0003800000 */
.L_x_165:
[----:B------:R-:W-:Y:S05]  /*ba00*/  BRA `(.L_x_167) ;  /* 0xffffff7400d47947 */ /* 0x000fea000383ffff */
.L_x_67:
[----:B-1----:R-:W-:-:S04]  /*ba10*/  MOV R2, UR6 ;  /* 0x0000000600027c02 */ /* 0x002fc80008000f00 */
[----:B------:R1:W2:Y:S03]  /*ba20*/  SYNCS.PHASECHK.TRANS64.TRYWAIT P0, [R2+URZ+0x8], R3 ;  /* 0x00000803020075a7 */ /* 0x0002a600080011ff */
[----:B--2---:R-:W-:Y:S05]  /*ba30*/  @!P0 NANOSLEEP.SYNCS 0x989680 ;  /* 0x009896800000895d */ /* 0x004fea0003900000 */
[----:B------:R-:W2:Y:S02]  /*ba40*/  @!P0 SYNCS.PHASECHK.TRANS64 P0, [R2+URZ+0x8], R3 ;  /* 0x00000803020085a7 */ /* 0x000ea400080010ff */
[----:B--2---:R-:W-:Y:S05]  /*ba50*/  @!P0 BRA `(.L_x_67) ;  /* 0xfffffffc00ec8947 */ /* 0x004fea000383ffff */
[----:B------:R-:W-:Y:S05]  /*ba60*/  BRA `(.L_x_66) ;  /* 0xffffff7400d87947 */ /* 0x000fea000383ffff */
.L_x_68:
[----:B-1----:R1:W2:Y:S02]  /*ba70*/  SYNCS.PHASECHK.TRANS64.TRYWAIT P0, [R0+URZ+0xa0], R5 ;  /* 0x0000a005000075a7 */ /* 0x0022a400080011ff */
[----:B--2---:R-:W-:Y:S05]  /*ba80*/  @!P0 NANOSLEEP.SYNCS 0x989680 ;  /* 0x009896800000895d */ /* 0x004fea0003900000 */
[----:B------:R-:W2:Y:S02]  /*ba90*/  @!P0 SYNCS.PHASECHK.TRANS64 P0, [R0+URZ+0xa0], R5 ;  /* 0x0000a005000085a7 */ /* 0x000ea400080010ff */
[----:B--2---:R-:W-:Y:S05]  /*baa0*/  @!P0 BRA `(.L_x_68) ;  /* 0xfffffffc00f08947 */ /* 0x004fea000383ffff */
[----:B------:R-:W-:Y:S05]  /*bab0*/  BRA `(.L_x_168) ;  /* 0xffffff7800c47947 */ /* 0x000fea000383ffff */
.L_x_70:
[----:B------:R-:W-:-:S07]  /*bac0*/  MOV R0, UR9 ;  /* 0x0000000900007c02 */ /* 0x000fce0008000f00 */
.L_x_169:
[----:B-1----:R1:W2:Y:S02]  /*bad0*/  SYNCS.PHASECHK.TRANS64.TRYWAIT P0, [R0+URZ+0xd0], R5 ;  /* 0x0000d005000075a7 */ /* 0x0022a400080011ff */
[----:B--2---:R-:W-:Y:S05]  /*bae0*/  @!P0 NANOSLEEP.SYNCS 0x989680 ;  /* 0x009896800000895d */ /* 0x004fea0003900000 */
[----:B------:R-:W2:Y:S02]  /*baf0*/  @!P0 SYNCS.PHASECHK.TRANS64 P0, [R0+URZ+0xd0], R5 ;  /* 0x0000d005000085a7 */ /* 0x000ea400080010ff */
[----:B--2---:R-:W-:Y:S05]  /*bb00*/  @!P0 BRA `(.L_x_169) ;  /* 0xfffffffc00f08947 */ /* 0x004fea000383ffff */
[----:B------:R-:W-:Y:S05]  /*bb10*/  BRA `(.L_x_170) ;  /* 0xffffff7c00107947 */ /* 0x000fea000383ffff */
.L_x_73:
[----:B------:R-:W-:Y:S07]  /*bb20*/  MOV R0, UR8 ;  /* 0x0000000800007c02 */ /* 0x000fee0008000f00 */
.L_x_171:
[----:B-1----:R1:W2:Y:S02]  /*bb30*/  SYNCS.PHASECHK.TRANS64.TRYWAIT P0, [R0+URZ], R5 ;  /* 0x00000005000075a7 */ /* 0x0022a400080011ff */
[----:B--2---:R-:W-:Y:S05]  /*bb40*/  @!P0 NANOSLEEP.SYNCS 0x989680 ;  /* 0x009896800000895d */ /* 0x004fea0003900000 */
[----:B------:R-:W2:Y:S02]  /*bb50*/  @!P0 SYNCS.PHASECHK.TRANS64 P0, [R0+URZ], R5 ;  /* 0x00000005000085a7 */ /* 0x000ea400080010ff */
[----:B--2---:R-:W-:Y:S05]  /*bb60*/  @!P0 BRA `(.L_x_171) ;  /* 0xfffffffc00f08947 */ /* 0x004fea000383ffff */
[----:B------:R-:W-:Y:S05]  /*bb70*/  BRA `(.L_x_72) ;  /* 0xffffff7c00247947 */ /* 0x000fea000383ffff */
.L_x_77:
[----:B-1----:R-:W-:-:S07]  /*bb80*/  MOV R0, UR5 ;  /* 0x0000000500007c02 */ /* 0x002fce0008000f00 */
.L_x_172:
[----:B-1----:R1:W2:Y:S02]  /*bb90*/  SYNCS.PHASECHK.TRANS64.TRYWAIT P0, [R0+URZ], R3 ;  /* 0x00000003000075a7 */ /* 0x0022a400080011ff */
[----:B--2---:R-:W-:Y:S05]  /*bba0*/  @!P0 NANOSLEEP.SYNCS 0x989680 ;  /* 0x009896800000895d */ /* 0x004fea0003900000 */
[----:B------:R-:W2:Y:S02]  /*bbb0*/  @!P0 SYNCS.PHASECHK.TRANS64 P0, [R0+URZ], R3 ;  /* 0x00000003000085a7 */ /* 0x000ea400080010ff */
[----:B--2---:R-:W-:Y:S05]  /*bbc0*/  @!P0 BRA `(.L_x_172) ;  /* 0xfffffffc00f08947 */ /* 0x004fea000383ffff */
[----:B------:R-:W-:Y:S05]  /*bbd0*/  BRA `(.L_x_173) ;  /* 0xffffff8000187947 */ /* 0x000fea000383ffff */
.L_x_80:
[----:B------:R-:W-:-:S07]  /*bbe0*/  MOV R0, UR7 ;  /* 0x0000000700007c02 */ /* 0x000fce0008000f00 */
.L_x_174:
[----:B-1----:R1:W2:Y:S02]  /*bbf0*/  SYNCS.PHASECHK.TRANS64.TRYWAIT P1, [R0+URZ+0x100], R3 ;  /* 0x00010003000075a7 */ /* 0x0022a400080211ff */
[----:B--2---:R-:W-:Y:S05]  /*bc00*/  @!P1 NANOSLEEP.SYNCS 0x989680 ;  /* 0x009896800000995d */ /* 0x004fea0003900000 */
[----:B------:R-:W2:Y:S02]  /*bc10*/  @!P1 SYNCS.PHASECHK.TRANS64 P1, [R0+URZ+0x100], R3 ;  /* 0x00010003000095a7 */ /* 0x000ea400080210ff */
[----:B--2---:R-:W-:Y:S05]  /*bc20*/  @!P1 BRA `(.L_x_174) ;  /* 0xfffffffc00f09947 */ /* 0x004fea000383ffff */
[----:B------:R-:W-:Y:S05]  /*bc30*/  BRA `(.L_x_175) ;  /* 0xffffff8000647947 */ /* 0x000fea000383ffff */
.L_x_85:
[----:B--2---:R2:W4:Y:S02]  /*bc40*/  SYNCS.PHASECHK.TRANS64.TRYWAIT P0, [R0+URZ+0xa0], R3 ;  /* 0x0000a003000075a7 */ /* 0x00452400080011ff */
[----:B----4-:R-:W-:Y:S05]  /*bc50*/  @!P0 NANOSLEEP.SYNCS 0x989680 ;  /* 0x009896800000895d */ /* 0x010fea0003900000 */
[----:B------:R-:W4:Y:S02]  /*bc60*/  @!P0 SYNCS.PHASECHK.TRANS64 P0, [R0+URZ+0xa0], R3 ;  /* 0x0000a003000085a7 */ /* 0x000f2400080010ff */
[----:B----4-:R-:W-:Y:S05]  /*bc70*/  @!P0 BRA `(.L_x_85) ;  /* 0xfffffffc00f08947 */ /* 0x010fea000383ffff */
[----:B------:R-:W-:Y:S05]  /*bc80*/  BRA `(.L_x_176) ;  /* 0xffffff8400787947 */ /* 0x000fea000383ffff */
.L_x_88:
[----:B------:R-:W-:Y:S07]  /*bc90*/  MOV R0, UR7 ;  /* 0x0000000700007c02 */ /* 0x000fee0008000f00 */
.L_x_177:
[----:B--2---:R2:W4:Y:S02]  /*bca0*/  SYNCS.PHASECHK.TRANS64.TRYWAIT P0, [R0+URZ+0x98], R3 ;  /* 0x00009803000075a7 */ /* 0x00452400080011ff */
[----:B----4-:R-:W-:Y:S05]  /*bcb0*/  @!P0 NANOSLEEP.SYNCS 0x989680 ;  /* 0x009896800000895d */ /* 0x010fea0003900000 */
[----:B------:R-:W4:Y:S02]  /*bcc0*/  @!P0 SYNCS.PHASECHK.TRANS64 P0, [R0+URZ+0x98], R3 ;  /* 0x00009803000085a7 */ /* 0x000f2400080010ff */
[----:B----4-:R-:W-:Y:S05]  /*bcd0*/  @!P0 BRA `(.L_x_177) ;  /* 0xfffffffc00f08947 */ /* 0x010fea000383ffff */
[----:B------:R-:W-:Y:S05]  /*bce0*/  BRA `(.L_x_87) ;  /* 0xffffff8800587947 */ /* 0x000fea000383ffff */
.L_x_91:
[----:B------:R-:W-:Y:S07]  /*bcf0*/  MOV R3, UR7 ;  /* 0x0000000700037c02 */ /* 0x000fee0008000f00 */
.L_x_178:
[----:B-1----:R1:W2:Y:S02]  /*bd00*/  SYNCS.PHASECHK.TRANS64.TRYWAIT P0, [R3+URZ+0x70], R12 ;  /* 0x0000700c030075a7 */ /* 0x0022a400080011ff */
[----:B--2---:R-:W-:Y:S05]  /*bd10*/  @!P0 NANOSLEEP.SYNCS 0x989680 ;  /* 0x009896800000895d */ /* 0x004fea0003900000 */
[----:B------:R-:W2:Y:S02]  /*bd20*/  @!P0 SYNCS.PHASECHK.TRANS64 P0, [R3+URZ+0x70], R12 ;  /* 0x0000700c030085a7 */ /* 0x000ea400080010ff */
[----:B--2---:R-:W-:Y:S05]  /*bd30*/  @!P0 BRA `(.L_x_178) ;  /* 0xfffffffc00f08947 */ /* 0x004fea000383ffff */
[----:B------:R-:W-:Y:S05]  /*bd40*/  BRA `(.L_x_179) ;  /* 0xffffff8800d07947 */ /* 0x000fea000383ffff */
.L_x_92:
[----:B-1----:R-:W-:Y:S07]  /*bd50*/  MOV R3, UR7 ;  /* 0x0000000700037c02 */ /* 0x002fee0008000f00 */
.L_x_180:
[----:B-1----:R1:W2:Y:S02]  /*bd60*/  SYNCS.PHASECHK.TRANS64.TRYWAIT P0, [R3+URZ+0x78], R12 ;  /* 0x0000780c030075a7 */ /* 0x0022a400080011ff */
[----:B--2---:R-:W-:Y:S05]  /*bd70*/  @!P0 NANOSLEEP.SYNCS 0x989680 ;  /* 0x009896800000895d */ /* 0x004fea0003900000 */
[----:B------:R-:W2:Y:S02]  /*bd80*/  @!P0 SYNCS.PHASECHK.TRANS64 P0, [R3+URZ+0x78], R12 ;  /* 0x0000780c030085a7 */ /* 0x000ea400080010ff */
[----:B--2---:R-:W-:Y:S05]  /*bd90*/  @!P0 BRA `(.L_x_180) ;  /* 0xfffffffc00f08947 */ /* 0x004fea000383ffff */
[----:B------:R-:W-:Y:S05]  /*bda0*/  BRA `(.L_x_181) ;  /* 0xffffff8c000c7947 */ /* 0x000fea000383ffff */
.L_x_93:
[----:B-1----:R-:W-:Y:S07]  /*bdb0*/  MOV R3, UR7 ;  /* 0x0000000700037c02 */ /* 0x002fee0008000f00 */
.L_x_182:
[----:B-1----:R1:W2:Y:S02]  /*bdc0*/  SYNCS.PHASECHK.TRANS64.TRYWAIT P0, [R3+URZ+0x80], R12 ;  /* 0x0000800c030075a7 */ /* 0x0022a400080011ff */
[----:B--2---:R-:W-:Y:S05]  /*bdd0*/  @!P0 NANOSLEEP.SYNCS 0x989680 ;  /* 0x009896800000895d */ /* 0x004fea0003900000 */
[----:B------:R-:W2:Y:S02]  /*bde0*/  @!P0 SYNCS.PHASECHK.TRANS64 P0, [R3+URZ+0x80], R12 ;  /* 0x0000800c030085a7 */ /* 0x000ea400080010ff */
[----:B--2---:R-:W-:Y:S05]  /*bdf0*/  @!P0 BRA `(.L_x_182) ;  /* 0xfffffffc00f08947 */ /* 0x004fea000383ffff */
[----:B------:R-:W-:Y:S05]  /*be00*/  BRA `(.L_x_183) ;  /* 0xffffff8c00547947 */ /* 0x000fea000383ffff */
.L_x_94:
[----:B------:R-:W-:Y:S07]  /*be10*/  MOV R3, UR7 ;  /* 0x0000000700037c02 */ /* 0x000fee0008000f00 */
.L_x_184:
[----:B-1----:R1:W2:Y:S02]  /*be20*/  SYNCS.PHASECHK.TRANS64.TRYWAIT P0, [R3+URZ+0x88], R12 ;  /* 0x0000880c030075a7 */ /* 0x0022a400080011ff */
[----:B--2---:R-:W-:Y:S05]  /*be30*/  @!P0 NANOSLEEP.SYNCS 0x989680 ;  /* 0x009896800000895d */ /* 0x004fea0003900000 */
[----:B------:R-:W2:Y:S02]  /*be40*/  @!P0 SYNCS.PHASECHK.TRANS64 P0, [R3+URZ+0x88], R12 ;  /* 0x0000880c030085a7 */ /* 0x000ea400080010ff */
[----:B--2---:R-:W-:Y:S05]  /*be50*/  @!P0 BRA `(.L_x_184) ;  /* 0xfffffffc00f08947 */ /* 0x004fea000383ffff */
[----:B------:R-:W-:Y:S05]  /*be60*/  BRA `(.L_x_185) ;  /* 0xffffff8c00dc7947 */ /* 0x000fea000383ffff */
.L_x_96:
[----:B------:R-:W-:-:S07]  /*be70*/  MOV R0, UR7 ;  /* 0x0000000700007c02 */ /* 0x000fce0008000f00 */
.L_x_186:
[----:B-1----:R1:W4:Y:S02]  /*be80*/  SYNCS.PHASECHK.TRANS64.TRYWAIT P0, [R0+URZ+0x70], R3 ;  /* 0x00007003000075a7 */ /* 0x00232400080011ff */
[----:B----4-:R-:W-:Y:S05]  /*be90*/  @!P0 NANOSLEEP.SYNCS 0x989680 ;  /* 0x009896800000895d */ /* 0x010fea0003900000 */
[----:B------:R-:W4:Y:S02]  /*bea0*/  @!P0 SYNCS.PHASECHK.TRANS64 P0, [R0+URZ+0x70], R3 ;  /* 0x00007003000085a7 */ /* 0x000f2400080010ff */
[----:B----4-:R-:W-:Y:S05]  /*beb0*/  @!P0 BRA `(.L_x_186) ;  /* 0xfffffffc00f08947 */ /* 0x010fea000383ffff */
[----:B------:R-:W-:Y:S05]  /*bec0*/  BRA `(.L_x_187) ;  /* 0xffffff90004c7947 */ /* 0x000fea000383ffff */
.L_x_97:
[----:B-1----:R-:W-:-:S07]  /*bed0*/  MOV R0, UR7 ;  /* 0x0000000700007c02 */ /* 0x002fce0008000f00 */
.L_x_188:
[----:B-1----:R1:W4:Y:S02]  /*bee0*/  SYNCS.PHASECHK.TRANS64.TRYWAIT P0, [R0+URZ+0x78], R3 ;  /* 0x00007803000075a7 */ /* 0x00232400080011ff */
[----:B----4-:R-:W-:Y:S05]  /*bef0*/  @!P0 NANOSLEEP.SYNCS 0x989680 ;  /* 0x009896800000895d */ /* 0x010fea0003900000 */
[----:B------:R-:W4:Y:S02]  /*bf00*/  @!P0 SYNCS.PHASECHK.TRANS64 P0, [R0+URZ+0x78], R3 ;  /* 0x00007803000085a7 */ /* 0x000f2400080010ff */
[----:B----4-:R-:W-:Y:S05]  /*bf10*/  @!P0 BRA `(.L_x_188) ;  /* 0xfffffffc00f08947 */ /* 0x010fea000383ffff */
[----:B------:R-:W-:Y:S05]  /*bf20*/  BRA `(.L_x_189) ;  /* 0xffffff90003c7947 */ /* 0x000fea000383ffff */
.L_x_98:
[----:B-1----:R-:W-:-:S07]  /*bf30*/  MOV R0, UR7 ;  /* 0x0000000700007c02 */ /* 0x002fce0008000f00 */
.L_x_190:
[----:B-1----:R1:W4:Y:S02]  /*bf40*/  SYNCS.PHASECHK.TRANS64.TRYWAIT P0, [R0+URZ+0x80], R3 ;  /* 0x00008003000075a7 */ /* 0x00232400080011ff */
[----:B----4-:R-:W-:Y:S05]  /*bf50*/  @!P0 NANOSLEEP.SYNCS 0x989680 ;  /* 0x009896800000895d */ /* 0x010fea0003900000 */
[----:B------:R-:W4:Y:S02]  /*bf60*/  @!P0 SYNCS.PHASECHK.TRANS64 P0, [R0+URZ+0x80], R3 ;  /* 0x00008003000085a7 */ /* 0x000f2400080010ff */
[----:B----4-:R-:W-:Y:S05]  /*bf70*/  @!P0 BRA `(.L_x_190) ;  /* 0xfffffffc00f08947 */ /* 0x010fea000383ffff */
[----:B------:R-:W-:Y:S05]  /*bf80*/  BRA `(.L_x_191) ;  /* 0xffffff90002c7947 */ /* 0x000fea000383ffff */
.L_x_100:
[----:B--2---:R2:W3:Y:S02]  /*bf90*/  SYNCS.PHASECHK.TRANS64.TRYWAIT P0, [R0+URZ+0xa0], R3 ;  /* 0x0000a003000075a7 */ /* 0x0044e400080011ff */
[----:B---3--:R-:W-:Y:S05]  /*bfa0*/  @!P0 NANOSLEEP.SYNCS 0x989680 ;  /* 0x009896800000895d */ /* 0x008fea0003900000 */
[----:B------:R-:W3:Y:S02]  /*bfb0*/  @!P0 SYNCS.PHASECHK.TRANS64 P0, [R0+URZ+0xa0], R3 ;  /* 0x0000a003000085a7 */ /* 0x000ee400080010ff */
[----:B---3--:R-:W-:Y:S05]  /*bfc0*/  @!P0 BRA `(.L_x_100) ;  /* 0xfffffffc00f08947 */ /* 0x008fea000383ffff */
[----:B------:R-:W-:Y:S05]  /*bfd0*/  BRA `(.L_x_192) ;  /* 0xffffff9400007947 */ /* 0x000fea000383ffff */
.L_x_111:
[----:B-1----:R-:W-:Y:S04]  /*bfe0*/  MOV R3, UR48 ;  /* 0x0000003000037c02 */ /* 0x002fe80008000f00 */
[----:B------:R1:W3:Y:S03]  /*bff0*/  SYNCS.PHASECHK.TRANS64.TRYWAIT P1, [R3+URZ+0x50], R4 ;  /* 0x00005004030075a7 */ /* 0x0002e600080211ff */
[----:B---3--:R-:W-:Y:S05]  /*c000*/  @!P1 NANOSLEEP.SYNCS 0x989680 ;  /* 0x009896800000995d */ /* 0x008fea0003900000 */
[----:B------:R-:W3:Y:S02]  /*c010*/  @!P1 SYNCS.PHASECHK.TRANS64 P1, [R3+URZ+0x50], R4 ;  /* 0x00005004030095a7 */ /* 0x000ee400080210ff */
[----:B---3--:R-:W-:Y:S05]  /*c020*/  @!P1 BRA `(.L_x_111) ;  /* 0xfffffffc00ec9947 */ /* 0x008fea000383ffff */
[----:B------:R-:W-:Y:S05]  /*c030*/  BRA `(.L_x_110) ;  /* 0xffffffa000547947 */ /* 0x000fea000383ffff */
.L_x_113:
[----:B-1----:R1:W4:Y:S02]  /*c040*/  SYNCS.PHASECHK.TRANS64.TRYWAIT P0, [R179+URZ+0xc0], R0 ;  /* 0x0000c000b30075a7 */ /* 0x00232400080011ff */
[----:B----4-:R-:W-:Y:S05]  /*c050*/  @!P0 NANOSLEEP.SYNCS 0x989680 ;  /* 0x009896800000895d */ /* 0x010fea0003900000 */
[----:B------:R-:W4:Y:S02]  /*c060*/  @!P0 SYNCS.PHASECHK.TRANS64 P0, [R179+URZ+0xc0], R0 ;  /* 0x0000c000b30085a7 */ /* 0x000f2400080010ff */
[----:B----4-:R-:W-:Y:S05]  /*c070*/  @!P0 BRA `(.L_x_113) ;  /* 0xfffffffc00f08947 */ /* 0x010fea000383ffff */
[----:B------:R-:W-:Y:S05]  /*c080*/  BRA `(.L_x_112) ;  /* 0xffffffa000b47947 */ /* 0x000fea000383ffff */
.L_x_122:
[----:B--2---:R2:W3:Y:S02]  /*c090*/  SYNCS.PHASECHK.TRANS64.TRYWAIT P0, [R3+URZ+0x50], R0 ;  /* 0x00005000030075a7 */ /* 0x0044e400080011ff */
[----:B---3--:R-:W-:Y:S05]  /*c0a0*/  @!P0 NANOSLEEP.SYNCS 0x989680 ;  /* 0x009896800000895d */ /* 0x008fea0003900000 */
[----:B------:R-:W3:Y:S02]  /*c0b0*/  @!P0 SYNCS.PHASECHK.TRANS64 P0, [R3+URZ+0x50], R0 ;  /* 0x00005000030085a7 */ /* 0x000ee400080010ff */
[----:B---3--:R-:W-:Y:S05]  /*c0c0*/  @!P0 BRA `(.L_x_122) ;  /* 0xfffffffc00f08947 */ /* 0x008fea000383ffff */
[----:B------:R-:W-:Y:S05]  /*c0d0*/  BRA `(.L_x_121) ;  /* 0xffffffb4007c7947 */ /* 0x000fea000383ffff */
.L_x_130:
[----:B--2---:R2:W3:Y:S02]  /*c0e0*/  SYNCS.PHASECHK.TRANS64.TRYWAIT P0, [R0+URZ+0x50], R7 ;  /* 0x00005007000075a7 */ /* 0x0044e400080011ff */
[----:B---3--:R-:W-:Y:S05]  /*c0f0*/  @!P0 NANOSLEEP.SYNCS 0x989680 ;  /* 0x009896800000895d */ /* 0x008fea0003900000 */
[----:B------:R-:W3:Y:S02]  /*c100*/  @!P0 SYNCS.PHASECHK.TRANS64 P0, [R0+URZ+0x50], R7 ;  /* 0x00005007000085a7 */ /* 0x000ee400080010ff */
[----:B---3--:R-:W-:Y:S05]  /*c110*/  @!P0 BRA `(.L_x_130) ;  /* 0xfffffffc00f08947 */ /* 0x008fea000383ffff */
[----:B------:R-:W-:Y:S05]  /*c120*/  BRA `(.L_x_129) ;  /* 0xffffffc800707947 */ /* 0x000fea000383ffff */
.L_x_138:
[----:B-1----:R1:W2:Y:S02]  /*c130*/  SYNCS.PHASECHK.TRANS64.TRYWAIT P0, [R3+URZ+0x50], R0 ;  /* 0x00005000030075a7 */ /* 0x0022a400080011ff */
[----:B--2---:R-:W-:Y:S05]  /*c140*/  @!P0 NANOSLEEP.SYNCS 0x989680 ;  /* 0x009896800000895d */ /* 0x004fea0003900000 */
[----:B------:R-:W2:Y:S02]  /*c150*/  @!P0 SYNCS.PHASECHK.TRANS64 P0, [R3+URZ+0x50], R0 ;  /* 0x00005000030085a7 */ /* 0x000ea400080010ff */
[----:B--2---:R-:W-:Y:S05]  /*c160*/  @!P0 BRA `(.L_x_138) ;  /* 0xfffffffc00f08947 */ /* 0x004fea000383ffff */
[----:B------:R-:W-:Y:S05]  /*c170*/  BRA `(.L_x_137) ;  /* 0xffffffdc00647947 */ /* 0x000fea000383ffff */
        .weak           $__internal_0_$__cuda_sm10x_tcgen05_guardrail_trap_col_being_dealloced_not_returned_by_alloc
        .type           $__internal_0_$__cuda_sm10x_tcgen05_guardrail_trap_col_being_dealloced_not_returned_by_alloc,@function
        .size           $__internal_0_$__cuda_sm10x_tcgen05_guardrail_trap_col_being_dealloced_not_returned_by_alloc,($__internal_1_$__cuda_sm10x_tcgen05_guardrail_trap_phase_invalid_during_alloc - $__internal_0_$__cuda_sm10x_tcgen05_guardrail_trap_col_being_dealloced_not_returned_by_alloc)
$__internal_0_$__cuda_sm10x_tcgen05_guardrail_trap_col_being_dealloced_not_returned_by_alloc:
[----:B------:R-:W-:Y:S05]  /*c180*/  BPT.TRAP 0x1 ;  /* 0x000000040000795c */ /* 0x000fea0000300000 */
[----:B------:R-:W-:-:S04]  /*c190*/  HFMA2 R3, -RZ, RZ, 0, 0 ;  /* 0x00000000ff037431 */ /* 0x000fc800000001ff */
[----:B------:R-:W-:Y:S05]  /*c1a0*/  RET.REL.NODEC R2 `(_ZN7cutlass13device_kernelINS_4gemm6kernel13GemmUniversalIN4cute5tupleIJiiiiEEENS1_10collective13CollectiveMmaINS1_35MainloopSm100TmaUmmaWarpSpecializedILi5ELi2ELi2ENS5_IJNS4_1CILi2EEENSA_ILi1EEESC_EEEEENS5_IJNSA_ILi256EEESF_NSA_ILi64EEEEEENS_6half_tENS5_IJlSC_lEEESI_SJ_NS4_8TiledMMAINS4_8MMA_AtomIJNS4_26SM100_MMA_F16BF16_2x1SM_SSISI_SI_fLi256ELi256ELNS4_4UMMA5MajorE0ELSO_0ELNSN_7ScaleInE0ELSP_0EEEEEENS4_6LayoutINS5_IJSC_SC_SC_EEENS5_IJNSA_ILi0EEESU_SU_EEEEENS5_IJNS4_10UnderscoreESX_SX_EEEEENS4_18SM100_TMA_2SM_LOADENS4_14ComposedLayoutINS4_7SwizzleILi3ELi4ELi3EEENS4_18smem_ptr_flag_bitsILi16EEENSS_INS5_IJNSA_ILi8EEESG_EEENS5_IJSG_SC_EEEEEEEvNS4_8identityES10_S1A_vS1B_EENS_8epilogue10collective18CollectiveEpilogueINS1D_23Sm100TmaWarpSpecializedILi4ELi2ELi64ELb1ELb0EEEJNS5_IJNSA_ILi128EEESF_SG_EEENS5_IJNSS_IS1I_SC_EENSS_ISG_SC_EEEEESI_SJ_SI_SJ_NS1D_6fusion15FusionCallbacksIS1H_NS1N_17LinearCombinationISI_fSI_fLNS_15FloatRoundStyleE2EEES1J_S1M_JEEENS4_5SM1004TMEM4LOAD26SM100_TMEM_LOAD_32dp32b64xENS4_13SM90_TMA_LOADES1A_NS4_39AutoVectorizingCopyWithAssumedAlignmentILi128EEENS4_14SM90_TMA_STOREES1A_S1Z_S1Z_EEEvvEEEEvNT_6ParamsE) ;  /* 0xffffff3c02947950 */ /* 0x000fea0003c3ffff */
        .weak           $__internal_1_$__cuda_sm10x_tcgen05_guardrail_trap_phase_invalid_during_alloc
        .type           $__internal_1_$__cuda_sm10x_tcgen05_guardrail_trap_phase_invalid_during_alloc,@function
        .size           $__internal_1_$__cuda_sm10x_tcgen05_guardrail_trap_phase_invalid_during_alloc,($__internal_2_$__cuda_sm10x_tcgen05_guardrail_trap_unallocated_columns_being_dealloced - $__internal_1_$__cuda_sm10x_tcgen05_guardrail_trap_phase_invalid_during_alloc)
$__internal_1_$__cuda_sm10x_tcgen05_guardrail_trap_phase_invalid_during_alloc:
[----:B------:R-:W-:Y:S05]  /*c1b0*/  BPT.TRAP 0x1 ;  /* 0x000000040000795c */ /* 0x000fea0000300000 */
[----:B------:R-:W-:-:S04]  /*c1c0*/  MOV R3, 0x0 ;  /* 0x0000000000037802 */ /* 0x000fc80000000f00 */
[----:B------:R-:W-:Y:S05]  /*c1d0*/  RET.REL.NODEC R2 `(_ZN7cutlass13device_kernelINS_4gemm6kernel13GemmUniversalIN4cute5tupleIJiiiiEEENS1_10collective13CollectiveMmaINS1_35MainloopSm100TmaUmmaWarpSpecializedILi5ELi2ELi2ENS5_IJNS4_1CILi2EEENSA_ILi1EEESC_EEEEENS5_IJNSA_ILi256EEESF_NSA_ILi64EEEEEENS_6half_tENS5_IJlSC_lEEESI_SJ_NS4_8TiledMMAINS4_8MMA_AtomIJNS4_26SM100_MMA_F16BF16_2x1SM_SSISI_SI_fLi256ELi256ELNS4_4UMMA5MajorE0ELSO_0ELNSN_7ScaleInE0ELSP_0EEEEEENS4_6LayoutINS5_IJSC_SC_SC_EEENS5_IJNSA_ILi0EEESU_SU_EEEEENS5_IJNS4_10UnderscoreESX_SX_EEEEENS4_18SM100_TMA_2SM_LOADENS4_14ComposedLayoutINS4_7SwizzleILi3ELi4ELi3EEENS4_18smem_ptr_flag_bitsILi16EEENSS_INS5_IJNSA_ILi8EEESG_EEENS5_IJSG_SC_EEEEEEEvNS4_8identityES10_S1A_vS1B_EENS_8epilogue10collective18CollectiveEpilogueINS1D_23Sm100TmaWarpSpecializedILi4ELi2ELi64ELb1ELb0EEEJNS5_IJNSA_ILi128EEESF_SG_EEENS5_IJNSS_IS1I_SC_EENSS_ISG_SC_EEEEESI_SJ_SI_SJ_NS1D_6fusion15FusionCallbacksIS1H_NS1N_17LinearCombinationISI_fSI_fLNS_15FloatRoundStyleE2EEES1J_S1M_JEEENS4_5SM1004TMEM4LOAD26SM100_TMEM_LOAD_32dp32b64xENS4_13SM90_TMA_LOADES1A_NS4_39AutoVectorizingCopyWithAssumedAlignmentILi128EEENS4_14SM90_TMA_STOREES1A_S1Z_S1Z_EEEvvEEEEvNT_6ParamsE) ;  /* 0xffffff3c02887950 */ /* 0x000fea0003c3ffff */
        .weak           $__internal_2_$__cuda_sm10x_tcgen05_guardrail_trap_unallocated_columns_being_dealloced
        .type           $__internal_2_$__cuda_sm10x_tcgen05_guardrail_trap_unallocated_columns_being_dealloced,@function
        .size           $__internal_2_$__cuda_sm10x_tcgen05_guardrail_trap_unallocated_columns_being_dealloced,(.L_x_194 - $__internal_2_$__cuda_sm10x_tcgen05_guardrail_trap_unallocated_columns_being_dealloced)
$__internal_2_$__cuda_sm10x_tcgen05_guardrail_trap_unallocated_columns_being_dealloced:
[----:B------:R-:W-:Y:S05]  /*c1e0*/  BPT.TRAP 0x1 ;  /* 0x000000040000795c */ /* 0x000fea0000300000 */
[----:B------:R-:W-:-:S04]  /*c1f0*/  HFMA2 R3, -RZ, RZ, 0, 0 ;  /* 0x00000000ff037431 */ /* 0x000fc800000001ff */
[----:B------:R-:W-:Y:S05]  /*c200*/  RET.REL.NODEC R2 `(_ZN7cutlass13device_kernelINS_4gemm6kernel13GemmUniversalIN4cute5tupleIJiiiiEEENS1_10collective13CollectiveMmaINS1_35MainloopSm100TmaUmmaWarpSpecializedILi5ELi2ELi2ENS5_IJNS4_1CILi2EEENSA_ILi1EEESC_EEEEENS5_IJNSA_ILi256EEESF_NSA_ILi64EEEEEENS_6half_tENS5_IJlSC_lEEESI_SJ_NS4_8TiledMMAINS4_8MMA_AtomIJNS4_26SM100_MMA_F16BF16_2x1SM_SSISI_SI_fLi256ELi256ELNS4_4UMMA5MajorE0ELSO_0ELNSN_7ScaleInE0ELSP_0EEEEEENS4_6LayoutINS5_IJSC_SC_SC_EEENS5_IJNSA_ILi0EEESU_SU_EEEEENS5_IJNS4_10UnderscoreESX_SX_EEEEENS4_18SM100_TMA_2SM_LOADENS4_14ComposedLayoutINS4_7SwizzleILi3ELi4ELi3EEENS4_18smem_ptr_flag_bitsILi16EEENSS_INS5_IJNSA_ILi8EEESG_EEENS5_IJSG_SC_EEEEEEEvNS4_8identityES10_S1A_vS1B_EENS_8epilogue10collective18CollectiveEpilogueINS1D_23Sm100TmaWarpSpecializedILi4ELi2ELi64ELb1ELb0EEEJNS5_IJNSA_ILi128EEESF_SG_EEENS5_IJNSS_IS1I_SC_EENSS_ISG_SC_EEEEESI_SJ_SI_SJ_NS1D_6fusion15FusionCallbacksIS1H_NS1N_17LinearCombinationISI_fSI_fLNS_15FloatRoundStyleE2EEES1J_S1M_JEEENS4_5SM1004TMEM4LOAD26SM100_TMEM_LOAD_32dp32b64xENS4_13SM90_TMA_LOADES1A_NS4_39AutoVectorizingCopyWithAssumedAlignmentILi128EEENS4_14SM90_TMA_STOREES1A_S1Z_S1Z_EEEvvEEEEvNT_6ParamsE) ;  /* 0xffffff3c027c7950 */ /* 0x000fea0003c3ffff */
.L_x_193:
[----:B------:R-:W-:-:S00]  /*c210*/  BRA `(.L_x_193) ;  /* 0xfffffffc00fc7947 */ /* 0x000fc0000383ffff */
[----:B------:R-:W-:-:S00]  /*c220*/  NOP ;  /* 0x0000000000007918 */ /* 0x000fc00000000000 */
        /* <DEDUP_REMOVED lines=13> */
.L_x_194:


//--------------------- .nv.global.init           --------------------------
	.section	.nv.global.init,"aw",@progbits
.nv.global.init:
	.type		$str$27,@object
	.size		$str$27,($str$28 - $str$27)
$str$27:
        /*0000*/ 	.byte	0x28, 0x61, 0x64, 0x64, 0x72, 0x65, 0x73, 0x73, 0x20, 0x26, 0x20, 0x6d, 0x61, 0x73, 0x6b, 0x29
        /*0010*/ 	.byte	0x20, 0x3d, 0x3d, 0x20, 0x30, 0x00
	.type		$str$28,@object
	.size		$str$28,($str$26 - $str$28)
$str$28:
        /*0016*/ 	.byte	0x2f, 0x74, 0x6d, 0x70, 0x2f, 0x63, 0x75, 0x74, 0x6c, 0x61, 0x73, 0x73, 0x5f, 0x73, 0x77, 0x65
        /*0026*/ 	.byte	0x65, 0x70, 0x5f, 0x73, 0x72, 0x63, 0x2f, 0x69, 0x6e, 0x63, 0x6c, 0x75, 0x64, 0x65, 0x2f, 0x63
        /*0036*/ 	.byte	0x75, 0x74, 0x65, 0x2f, 0x70, 0x6f, 0x69, 0x6e, 0x74, 0x65, 0x72, 0x5f, 0x66, 0x6c, 0x61, 0x67
        /*0046*/ 	.byte	0x67, 0x65, 0x64, 0x2e, 0x68, 0x70, 0x70, 0x00
	.type		$str$26,@object
	.size		$str$26,($str$25 - $str$26)
$str$26:
        /*004e*/ 	.byte	0x2f, 0x74, 0x6d, 0x70, 0x2f, 0x63, 0x75, 0x74, 0x6c, 0x61, 0x73, 0x73, 0x5f, 0x73, 0x77, 0x65
        /*005e*/ 	.byte	0x65, 0x70, 0x5f, 0x73, 0x72, 0x63, 0x2f, 0x69, 0x6e, 0x63, 0x6c, 0x75, 0x64, 0x65, 0x2f, 0x63
        /*006e*/ 	.byte	0x75, 0x74, 0x65, 0x2f, 0x61, 0x74, 0x6f, 0x6d, 0x2f, 0x63, 0x6f, 0x70, 0x79, 0x5f, 0x74, 0x72
        /*007e*/ 	.byte	0x61, 0x69, 0x74, 0x73, 0x5f, 0x73, 0x6d, 0x31, 0x30, 0x30, 0x2e, 0x68, 0x70, 0x70, 0x00
	.type		$str$25,@object
	.size		$str$25,(__unnamed_1 - $str$25)
$str$25:
        /*008d*/ 	.byte	0x28, 0x28, 0x75, 0x69, 0x6e, 0x74, 0x33, 0x32, 0x5f, 0x74, 0x28, 0x74, 0x68, 0x72, 0x65, 0x61
        /*009d*/ 	.byte	0x64, 0x49, 0x64, 0x78, 0x2e, 0x78, 0x29, 0x20, 0x2f, 0x20, 0x33, 0x32, 0x29, 0x20, 0x25, 0x20
        /*00ad*/ 	.byte	0x34, 0x29, 0x20, 0x3d, 0x3d, 0x20, 0x28, 0x28, 0x28, 0x74, 0x6d, 0x65, 0x6d, 0x5f, 0x61, 0x64
        /*00bd*/ 	.byte	0x64, 0x72, 0x20, 0x3e, 0x3e, 0x20, 0x31, 0x36, 0x29, 0x20, 0x2f, 0x20, 0x33, 0x32, 0x29, 0x20
        /*00cd*/ 	.byte	0x25, 0x20, 0x34, 0x29, 0x00
	.type		__unnamed_1,@object
	.size		__unnamed_1,(__unnamed_2 - __unnamed_1)
__unnamed_1:
        /*00d2*/ 	.byte	0x61, 0x75, 0x74, 0x6f, 0x20, 0x63, 0x75, 0x74, 0x65, 0x3a, 0x3a, 0x61, 0x73, 0x5f, 0x70, 0x6f
        /* <DEDUP_REMOVED lines=24> */
        /*0262*/ 	.byte	0x3e, 0x3e, 0x3e, 0x3e, 0x5d, 0x00
	.type		__unnamed_2,@object
	.size		__unnamed_2,(.L_2 - __unnamed_2)
__unnamed_2:
        /* <DEDUP_REMOVED lines=43> */
        /*0518*/ 	.byte	0x74, 0x65, 0x3a, 0x3a, 0x43, 0x3c, 0x30, 0x3e, 0x3e, 0x3e, 0x3e, 0x5d, 0x00
.L_2:


//--------------------- .nv.shared._ZN7cutlass13device_kernelINS_4gemm6kernel13GemmUniversalIN4cute5tupleIJiiiiEEENS1_10collective13CollectiveMmaINS1_35MainloopSm100TmaUmmaWarpSpecializedILi5ELi2ELi2ENS5_IJNS4_1CILi2EEENSA_ILi1EEESC_EEEEENS5_IJNSA_ILi256EEESF_NSA_ILi64EEEEEENS_6half_tENS5_IJlSC_lEEESI_SJ_NS4_8TiledMMAINS4_8MMA_AtomIJNS4_26SM100_MMA_F16BF16_2x1SM_SSISI_SI_fLi256ELi256ELNS4_4UMMA5MajorE0ELSO_0ELNSN_7ScaleInE0ELSP_0EEEEEENS4_6LayoutINS5_IJSC_SC_SC_EEENS5_IJNSA_ILi0EEESU_SU_EEEEENS5_IJNS4_10UnderscoreESX_SX_EEEEENS4_18SM100_TMA_2SM_LOADENS4_14ComposedLayoutINS4_7SwizzleILi3ELi4ELi3EEENS4_18smem_ptr_flag_bitsILi16EEENSS_INS5_IJNSA_ILi8EEESG_EEENS5_IJSG_SC_EEEEEEEvNS4_8identityES10_S1A_vS1B_EENS_8epilogue10collective18CollectiveEpilogueINS1D_23Sm100TmaWarpSpecializedILi4ELi2ELi64ELb1ELb0EEEJNS5_IJNSA_ILi128EEESF_SG_EEENS5_IJNSS_IS1I_SC_EENSS_ISG_SC_EEEEESI_SJ_SI_SJ_NS1D_6fusion15FusionCallbacksIS1H_NS1N_17LinearCombinationISI_fSI_fLNS_15FloatRoundStyleE2EEES1J_S1M_JEEENS4_5SM1004TMEM4LOAD26SM100_TMEM_LOAD_32dp32b64xENS4_13SM90_TMA_LOADES1A_NS4_39AutoVectorizingCopyWithAssumedAlignmentILi128EEENS4_14SM90_TMA_STOREES1A_S1Z_S1Z_EEEvvEEEEvNT_6ParamsE --------------------------
	.section	.nv.shared._ZN7cutlass13device_kernelINS_4gemm6kernel13GemmUniversalIN4cute5tupleIJiiiiEEENS1_10collective13CollectiveMmaINS1_35MainloopSm100TmaUmmaWarpSpecializedILi5ELi2ELi2ENS5_IJNS4_1CILi2EEENSA_ILi1EEESC_EEEEENS5_IJNSA_ILi256EEESF_NSA_ILi64EEEEEENS_6half_tENS5_IJlSC_lEEESI_SJ_NS4_8TiledMMAINS4_8MMA_AtomIJNS4_26SM100_MMA_F16BF16_2x1SM_SSISI_SI_fLi256ELi256ELNS4_4UMMA5MajorE0ELSO_0ELNSN_7ScaleInE0ELSP_0EEEEEENS4_6LayoutINS5_IJSC_SC_SC_EEENS5_IJNSA_ILi0EEESU_SU_EEEEENS5_IJNS4_10UnderscoreESX_SX_EEEEENS4_18SM100_TMA_2SM_LOADENS4_14ComposedLayoutINS4_7SwizzleILi3ELi4ELi3EEENS4_18smem_ptr_flag_bitsILi16EEENSS_INS5_IJNSA_ILi8EEESG_EEENS5_IJSG_SC_EEEEEEEvNS4_8identityES10_S1A_vS1B_EENS_8epilogue10collective18CollectiveEpilogueINS1D_23Sm100TmaWarpSpecializedILi4ELi2ELi64ELb1ELb0EEEJNS5_IJNSA_ILi128EEESF_SG_EEENS5_IJNSS_IS1I_SC_EENSS_ISG_SC_EEEEESI_SJ_SI_SJ_NS1D_6fusion15FusionCallbacksIS1H_NS1N_17LinearCombinationISI_fSI_fLNS_15FloatRoundStyleE2EEES1J_S1M_JEEENS4_5SM1004TMEM4LOAD26SM100_TMEM_LOAD_32dp32b64xENS4_13SM90_TMA_LOADES1A_NS4_39AutoVectorizingCopyWithAssumedAlignmentILi128EEENS4_14SM90_TMA_STOREES1A_S1Z_S1Z_EEEvvEEEEvNT_6ParamsE,"aw",@nobits
	.sectionflags	@""
	.align	16
	.zero		1024


//--------------------- .nv.shared.reserved.0     --------------------------
	.section	.nv.shared.reserved.0,"aw",@nobits
	.weak		__nv_reservedSMEM_offset_0_alias
	.size		__nv_reservedSMEM_offset_0_alias, 0, 64
	.other		__nv_reservedSMEM_offset_0_alias,@"STO_CUDA_RESERVED_SHARED STV_DEFAULT"
__nv_reservedSMEM_offset_0_alias:
	.zero		0
.nv.shared.reserved.0:
	.zero		64
	.weak		__nv_reservedSMEM_tcgen05_partition
	.type		__nv_reservedSMEM_tcgen05_partition,@object
	.size		__nv_reservedSMEM_tcgen05_partition,(.L_0 - __nv_reservedSMEM_tcgen05_partition)
__nv_reservedSMEM_tcgen05_partition:
	.zero		32
.L_0:


//--------------------- .nv.global                --------------------------
	.section	.nv.global,"aw",@nobits
.nv.global:
	.type		_ZN39_INTERNAL_46045c25_4_k_cu_d334afe3_39594cute1_E,@object
	.size		_ZN39_INTERNAL_46045c25_4_k_cu_d334afe3_39594cute1_E,(_ZN39_INTERNAL_46045c25_4_k_cu_d334afe3_39594cuda3std3__45__cpo6cbeginE - _ZN39_INTERNAL_46045c25_4_k_cu_d334afe3_39594cute1_E)
_ZN39_INTERNAL_46045c25_4_k_cu_d334afe3_39594cute1_E:
	.zero		1
	.type		_ZN39_INTERNAL_46045c25_4_k_cu_d334afe3_39594cuda3std3__45__cpo6cbeginE,@object
	.size		_ZN39_INTERNAL_46045c25_4_k_cu_d334afe3_39594cuda3std3__45__cpo6cbeginE,(_ZN39_INTERNAL_46045c25_4_k_cu_d334afe3_39594cuda3std3__48in_placeE - _ZN39_INTERNAL_46045c25_4_k_cu_d334afe3_39594cuda3std3__45__cpo6cbeginE)
_ZN39_INTERNAL_46045c25_4_k_cu_d334afe3_39594cuda3std3__45__cpo6cbeginE:
	.zero		1
	.type		_ZN39_INTERNAL_46045c25_4_k_cu_d334afe3_39594cuda3std3__48in_placeE,@object
	.size		_ZN39_INTERNAL_46045c25_4_k_cu_d334afe3_39594cuda3std3__48in_placeE,(_ZN39_INTERNAL_46045c25_4_k_cu_d334afe3_39594cuda3std6ranges3__45__cpo9iter_moveE - _ZN39_INTERNAL_46045c25_4_k_cu_d334afe3_39594cuda3std3__48in_placeE)
_ZN39_INTERNAL_46045c25_4_k_cu_d334afe3_39594cuda3std3__48in_placeE:
	.zero		1
	.type		_ZN39_INTERNAL_46045c25_4_k_cu_d334afe3_39594cuda3std6ranges3__45__cpo9iter_moveE,@object
	.size		_ZN39_INTERNAL_46045c25_4_k_cu_d334afe3_39594cuda3std6ranges3__45__cpo9iter_moveE,(_ZN39_INTERNAL_46045c25_4_k_cu_d334afe3_39594cuda3std3__45__cpo5beginE - _ZN39_INTERNAL_46045c25_4_k_cu_d334afe3_39594cuda3std6ranges3__45__cpo9iter_moveE)
_ZN39_INTERNAL_46045c25_4_k_cu_d334afe3_39594cuda3std6ranges3__45__cpo9iter_moveE:
	.zero		1
	.type		_ZN39_INTERNAL_46045c25_4_k_cu_d334afe3_39594cuda3std3__45__cpo5beginE,@object
	.size		_ZN39_INTERNAL_46045c25_4_k_cu_d334afe3_39594cuda3std3__45__cpo5beginE,(_ZN39_INTERNAL_46045c25_4_k_cu_d334afe3_39594cuda3std3__441_GLOBAL__N__46045c25_4_k_cu_d334afe3_39596ignoreE - _ZN39_INTERNAL_46045c25_4_k_cu_d334afe3_39594cuda3std3__45__cpo5beginE)
_ZN39_INTERNAL_46045c25_4_k_cu_d334afe3_39594cuda3std3__45__cpo5beginE:
	.zero		1
	.type		_ZN39_INTERNAL_46045c25_4_k_cu_d334afe3_39594cuda3std3__441_GLOBAL__N__46045c25_4_k_cu_d334afe3_39596ignoreE,@object
	.size		_ZN39_INTERNAL_46045c25_4_k_cu_d334afe3_39594cuda3std3__441_GLOBAL__N__46045c25_4_k_cu_d334afe3_39596ignoreE,(_ZN39_INTERNAL_46045c25_4_k_cu_d334afe3_39594cute7productE - _ZN39_INTERNAL_46045c25_4_k_cu_d334afe3_39594cuda3std3__441_GLOBAL__N__46045c25_4_k_cu_d334afe3_39596ignoreE)
_ZN39_INTERNAL_46045c25_4_k_cu_d334afe3_39594cuda3std3__441_GLOBAL__N__46045c25_4_k_cu_d334afe3_39596ignoreE:
	.zero		1
	.type		_ZN39_INTERNAL_46045c25_4_k_cu_d334afe3_39594cute7productE,@object
	.size		_ZN39_INTERNAL_46045c25_4_k_cu_d334afe3_39594cute7productE,(_ZN39_INTERNAL_46045c25_4_k_cu_d334afe3_39594cuda3std3__45__cpo3endE - _ZN39_INTERNAL_46045c25_4_k_cu_d334afe3_39594cute7productE)
_ZN39_INTERNAL_46045c25_4_k_cu_d334afe3_39594cute7productE:
	.zero		1
	.type		_ZN39_INTERNAL_46045c25_4_k_cu_d334afe3_39594cuda3std3__45__cpo3endE,@object
	.size		_ZN39_INTERNAL_46045c25_4_k_cu_d334afe3_39594cuda3std3__45__cpo3endE,(_ZN39_INTERNAL_46045c25_4_k_cu_d334afe3_39594cuda3std3__419piecewise_constructE - _ZN39_INTERNAL_46045c25_4_k_cu_d334afe3_39594cuda3std3__45__cpo3endE)
_ZN39_INTERNAL_46045c25_4_k_cu_d334afe3_39594cuda3std3__45__cpo3endE:
	.zero		1
	.type		_ZN39_INTERNAL_46045c25_4_k_cu_d334afe3_39594cuda3std3__419piecewise_constructE,@object
	.size		_ZN39_INTERNAL_46045c25_4_k_cu_d334afe3_39594cuda3std3__419piecewise_constructE,(_ZN39_INTERNAL_46045c25_4_k_cu_d334afe3_39594cuda3std3__45__cpo4cendE - _ZN39_INTERNAL_46045c25_4_k_cu_d334afe3_39594cuda3std3__419piecewise_constructE)
_ZN39_INTERNAL_46045c25_4_k_cu_d334afe3_39594cuda3std3__419piecewise_constructE:
	.zero		1
	.type		_ZN39_INTERNAL_46045c25_4_k_cu_d334afe3_39594cuda3std3__45__cpo4cendE,@object
	.size		_ZN39_INTERNAL_46045c25_4_k_cu_d334afe3_39594cuda3std3__45__cpo4cendE,(_ZN39_INTERNAL_46045c25_4_k_cu_d334afe3_39594cuda3std6ranges3__45__cpo4swapE - _ZN39_INTERNAL_46045c25_4_k_cu_d334afe3_39594cuda3std3__45__cpo4cendE)
_ZN39_INTERNAL_46045c25_4_k_cu_d334afe3_39594cuda3std3__45__cpo4cendE:
	.zero		1
	.type		_ZN39_INTERNAL_46045c25_4_k_cu_d334afe3_39594cuda3std6ranges3__45__cpo4swapE,@object
	.size		_ZN39_INTERNAL_46045c25_4_k_cu_d334afe3_39594cuda3std6ranges3__45__cpo4swapE,(.L_10 - _ZN39_INTERNAL_46045c25_4_k_cu_d334afe3_39594cuda3std6ranges3__45__cpo4swapE)
_ZN39_INTERNAL_46045c25_4_k_cu_d334afe3_39594cuda3std6ranges3__45__cpo4swapE:
	.zero		1
.L_10:


//--------------------- .nv.constant0._ZN7cutlass13device_kernelINS_4gemm6kernel13GemmUniversalIN4cute5tupleIJiiiiEEENS1_10collective13CollectiveMmaINS1_35MainloopSm100TmaUmmaWarpSpecializedILi5ELi2ELi2ENS5_IJNS4_1CILi2EEENSA_ILi1EEESC_EEEEENS5_IJNSA_ILi256EEESF_NSA_ILi64EEEEEENS_6half_tENS5_IJlSC_lEEESI_SJ_NS4_8TiledMMAINS4_8MMA_AtomIJNS4_26SM100_MMA_F16BF16_2x1SM_SSISI_SI_fLi256ELi256ELNS4_4UMMA5MajorE0ELSO_0ELNSN_7ScaleInE0ELSP_0EEEEEENS4_6LayoutINS5_IJSC_SC_SC_EEENS5_IJNSA_ILi0EEESU_SU_EEEEENS5_IJNS4_10UnderscoreESX_SX_EEEEENS4_18SM100_TMA_2SM_LOADENS4_14ComposedLayoutINS4_7SwizzleILi3ELi4ELi3EEENS4_18smem_ptr_flag_bitsILi16EEENSS_INS5_IJNSA_ILi8EEESG_EEENS5_IJSG_SC_EEEEEEEvNS4_8identityES10_S1A_vS1B_EENS_8epilogue10collective18CollectiveEpilogueINS1D_23Sm100TmaWarpSpecializedILi4ELi2ELi64ELb1ELb0EEEJNS5_IJNSA_ILi128EEESF_SG_EEENS5_IJNSS_IS1I_SC_EENSS_ISG_SC_EEEEESI_SJ_SI_SJ_NS1D_6fusion15FusionCallbacksIS1H_NS1N_17LinearCombinationISI_fSI_fLNS_15FloatRoundStyleE2EEES1J_S1M_JEEENS4_5SM1004TMEM4LOAD26SM100_TMEM_LOAD_32dp32b64xENS4_13SM90_TMA_LOADES1A_NS4_39AutoVectorizingCopyWithAssumedAlignmentILi128EEENS4_14SM90_TMA_STOREES1A_S1Z_S1Z_EEEvvEEEEvNT_6ParamsE --------------------------
	.section	.nv.constant0._ZN7cutlass13device_kernelINS_4gemm6kernel13GemmUniversalIN4cute5tupleIJiiiiEEENS1_10collective13CollectiveMmaINS1_35MainloopSm100TmaUmmaWarpSpecializedILi5ELi2ELi2ENS5_IJNS4_1CILi2EEENSA_ILi1EEESC_EEEEENS5_IJNSA_ILi256EEESF_NSA_ILi64EEEEEENS_6half_tENS5_IJlSC_lEEESI_SJ_NS4_8TiledMMAINS4_8MMA_AtomIJNS4_26SM100_MMA_F16BF16_2x1SM_SSISI_SI_fLi256ELi256ELNS4_4UMMA5MajorE0ELSO_0ELNSN_7ScaleInE0ELSP_0EEEEEENS4_6LayoutINS5_IJSC_SC_SC_EEENS5_IJNSA_ILi0EEESU_SU_EEEEENS5_IJNS4_10UnderscoreESX_SX_EEEEENS4_18SM100_TMA_2SM_LOADENS4_14ComposedLayoutINS4_7SwizzleILi3ELi4ELi3EEENS4_18smem_ptr_flag_bitsILi16EEENSS_INS5_IJNSA_ILi8EEESG_EEENS5_IJSG_SC_EEEEEEEvNS4_8identityES10_S1A_vS1B_EENS_8epilogue10collective18CollectiveEpilogueINS1D_23Sm100TmaWarpSpecializedILi4ELi2ELi64ELb1ELb0EEEJNS5_IJNSA_ILi128EEESF_SG_EEENS5_IJNSS_IS1I_SC_EENSS_ISG_SC_EEEEESI_SJ_SI_SJ_NS1D_6fusion15FusionCallbacksIS1H_NS1N_17LinearCombinationISI_fSI_fLNS_15FloatRoundStyleE2EEES1J_S1M_JEEENS4_5SM1004TMEM4LOAD26SM100_TMEM_LOAD_32dp32b64xENS4_13SM90_TMA_LOADES1A_NS4_39AutoVectorizingCopyWithAssumedAlignmentILi128EEENS4_14SM90_TMA_STOREES1A_S1Z_S1Z_EEEvvEEEEvNT_6ParamsE,"a",@progbits
	.sectionflags	@""
	.align	4
.nv.constant0._ZN7cutlass13device_kernelINS_4gemm6kernel13GemmUniversalIN4cute5tupleIJiiiiEEENS1_10collective13CollectiveMmaINS1_35MainloopSm100TmaUmmaWarpSpecializedILi5ELi2ELi2ENS5_IJNS4_1CILi2EEENSA_ILi1EEESC_EEEEENS5_IJNSA_ILi256EEESF_NSA_ILi64EEEEEENS_6half_tENS5_IJlSC_lEEESI_SJ_NS4_8TiledMMAINS4_8MMA_AtomIJNS4_26SM100_MMA_F16BF16_2x1SM_SSISI_SI_fLi256ELi256ELNS4_4UMMA5MajorE0ELSO_0ELNSN_7ScaleInE0ELSP_0EEEEEENS4_6LayoutINS5_IJSC_SC_SC_EEENS5_IJNSA_ILi0EEESU_SU_EEEEENS5_IJNS4_10UnderscoreESX_SX_EEEEENS4_18SM100_TMA_2SM_LOADENS4_14ComposedLayoutINS4_7SwizzleILi3ELi4ELi3EEENS4_18smem_ptr_flag_bitsILi16EEENSS_INS5_IJNSA_ILi8EEESG_EEENS5_IJSG_SC_EEEEEEEvNS4_8identityES10_S1A_vS1B_EENS_8epilogue10collective18CollectiveEpilogueINS1D_23Sm100TmaWarpSpecializedILi4ELi2ELi64ELb1ELb0EEEJNS5_IJNSA_ILi128EEESF_SG_EEENS5_IJNSS_IS1I_SC_EENSS_ISG_SC_EEEEESI_SJ_SI_SJ_NS1D_6fusion15FusionCallbacksIS1H_NS1N_17LinearCombinationISI_fSI_fLNS_15FloatRoundStyleE2EEES1J_S1M_JEEENS4_5SM1004TMEM4LOAD26SM100_TMEM_LOAD_32dp32b64xENS4_13SM90_TMA_LOADES1A_NS4_39AutoVectorizingCopyWithAssumedAlignmentILi128EEENS4_14SM90_TMA_STOREES1A_S1Z_S1Z_EEEvvEEEEvNT_6ParamsE:
	.zero		2944


//--------------------- SYMBOLS --------------------------

	.type		.nv.reservedSmem.offset0,@object
	.size		.nv.reservedSmem.offset0,0x4
	.type		.nv.reservedSmem.cap,@object
	.size		.nv.reservedSmem.cap,0x4
	.type		__assertfail,@function
